//
// Generated by NVIDIA NVVM Compiler
//
// Compiler Build ID: CL-36424714
// Cuda compilation tools, release 13.0, V13.0.88
// Based on NVVM 20.0.0
//

.version 9.0
.target sm_100
.address_size 64

	// .globl	_Z21cuda_LU_factorizationPfS_iiii

.visible .entry _Z21cuda_LU_factorizationPfS_iiii(
	.param .u64 .ptr .align 1 _Z21cuda_LU_factorizationPfS_iiii_param_0,
	.param .u64 .ptr .align 1 _Z21cuda_LU_factorizationPfS_iiii_param_1,
	.param .u32 _Z21cuda_LU_factorizationPfS_iiii_param_2,
	.param .u32 _Z21cuda_LU_factorizationPfS_iiii_param_3,
	.param .u32 _Z21cuda_LU_factorizationPfS_iiii_param_4,
	.param .u32 _Z21cuda_LU_factorizationPfS_iiii_param_5
)
{
	.reg .pred 	%p<8>;
	.reg .b32 	%r<21>;
	.reg .b32 	%f<11>;
	.reg .b64 	%rd<15>;

	ld.param.u64 	%rd5, [_Z21cuda_LU_factorizationPfS_iiii_param_0];
	ld.param.u64 	%rd4, [_Z21cuda_LU_factorizationPfS_iiii_param_1];
	ld.param.u32 	%r8, [_Z21cuda_LU_factorizationPfS_iiii_param_2];
	ld.param.u32 	%r5, [_Z21cuda_LU_factorizationPfS_iiii_param_3];
	ld.param.u32 	%r6, [_Z21cuda_LU_factorizationPfS_iiii_param_4];
	ld.param.u32 	%r7, [_Z21cuda_LU_factorizationPfS_iiii_param_5];
	cvta.to.global.u64 	%rd1, %rd5;
	mov.u32 	%r10, %ctaid.x;
	mov.u32 	%r11, %ntid.x;
	mov.u32 	%r12, %tid.x;
	mad.lo.s32 	%r1, %r10, %r11, %r12;
	mov.u32 	%r13, %ctaid.y;
	mov.u32 	%r14, %ntid.y;
	mov.u32 	%r15, %tid.y;
	mad.lo.s32 	%r16, %r13, %r14, %r15;
	setp.ge.s32 	%p1, %r1, %r5;
	setp.ge.s32 	%p2, %r16, %r8;
	or.pred  	%p3, %p1, %p2;
	@%p3 bra 	$L__BB0_5;
	setp.le.s32 	%p4, %r16, %r6;
	setp.lt.s32 	%p5, %r1, %r7;
	or.pred  	%p6, %p4, %p5;
	@%p6 bra 	$L__BB0_5;
	mul.lo.s32 	%r17, %r6, %r5;
	add.s32 	%r3, %r17, %r1;
	mul.lo.s32 	%r18, %r5, %r16;
	add.s32 	%r19, %r7, %r18;
	add.s32 	%r20, %r17, %r7;
	add.s32 	%r4, %r18, %r1;
	setp.ne.s32 	%p7, %r1, %r7;
	mul.wide.s32 	%rd6, %r19, 4;
	add.s64 	%rd2, %rd1, %rd6;
	mul.wide.s32 	%rd7, %r20, 4;
	add.s64 	%rd3, %rd1, %rd7;
	@%p7 bra 	$L__BB0_4;
	ld.global.f32 	%f1, [%rd2];
	ld.global.f32 	%f2, [%rd3];
	div.rn.f32 	%f3, %f1, %f2;
	cvta.to.global.u64 	%rd8, %rd4;
	mul.wide.s32 	%rd9, %r4, 4;
	add.s64 	%rd10, %rd8, %rd9;
	st.global.f32 	[%rd10], %f3;
$L__BB0_4:
	mul.wide.s32 	%rd11, %r4, 4;
	add.s64 	%rd12, %rd1, %rd11;
	ld.global.f32 	%f4, [%rd12];
	mul.wide.s32 	%rd13, %r3, 4;
	add.s64 	%rd14, %rd1, %rd13;
	ld.global.f32 	%f5, [%rd14];
	ld.global.f32 	%f6, [%rd2];
	mul.f32 	%f7, %f5, %f6;
	ld.global.f32 	%f8, [%rd3];
	div.rn.f32 	%f9, %f7, %f8;
	sub.f32 	%f10, %f4, %f9;
	st.global.f32 	[%rd12], %f10;
$L__BB0_5:
	ret;

}
	// .globl	_Z17cuda_permutationPPfS_iiiiPi
.visible .entry _Z17cuda_permutationPPfS_iiiiPi(
	.param .u64 .ptr .align 1 _Z17cuda_permutationPPfS_iiiiPi_param_0,
	.param .u64 .ptr .align 1 _Z17cuda_permutationPPfS_iiiiPi_param_1,
	.param .u32 _Z17cuda_permutationPPfS_iiiiPi_param_2,
	.param .u32 _Z17cuda_permutationPPfS_iiiiPi_param_3,
	.param .u32 _Z17cuda_permutationPPfS_iiiiPi_param_4,
	.param .u32 _Z17cuda_permutationPPfS_iiiiPi_param_5,
	.param .u64 .ptr .align 1 _Z17cuda_permutationPPfS_iiiiPi_param_6
)
{
	.reg .pred 	%p<9>;
	.reg .b32 	%r<15>;
	.reg .b32 	%f<2>;
	.reg .b64 	%rd<7>;

	ld.param.u64 	%rd2, [_Z17cuda_permutationPPfS_iiiiPi_param_0];
	ld.param.u32 	%r1, [_Z17cuda_permutationPPfS_iiiiPi_param_2];
	ld.param.u32 	%r2, [_Z17cuda_permutationPPfS_iiiiPi_param_3];
	ld.param.u32 	%r3, [_Z17cuda_permutationPPfS_iiiiPi_param_4];
	ld.param.u32 	%r4, [_Z17cuda_permutationPPfS_iiiiPi_param_5];
	ld.param.u64 	%rd1, [_Z17cuda_permutationPPfS_iiiiPi_param_6];
	cvta.to.global.u64 	%rd3, %rd2;
	mov.u32 	%r5, %ctaid.x;
	mov.u32 	%r6, %ntid.x;
	mov.u32 	%r7, %tid.x;
	mad.lo.s32 	%r8, %r5, %r6, %r7;
	mad.lo.s32 	%r9, %r3, %r2, %r4;
	mul.wide.s32 	%rd4, %r9, 4;
	add.s64 	%rd5, %rd3, %rd4;
	ld.global.f32 	%f1, [%rd5];
	setp.neu.f32 	%p1, %f1, 0f00000000;
	setp.ne.s32 	%p2, %r8, %r4;
	or.pred  	%p3, %p2, %p1;
	@%p3 bra 	$L__BB1_3;
	mov.u32 	%r10, %tid.y;
	mov.u32 	%r11, %ntid.y;
	mov.u32 	%r12, %ctaid.y;
	mad.lo.s32 	%r13, %r12, %r11, %r10;
	setp.ge.s32 	%p4, %r4, %r2;
	setp.ge.s32 	%p5, %r13, %r1;
	or.pred  	%p6, %p4, %p5;
	setp.ne.s32 	%p7, %r13, %r3;
	or.pred  	%p8, %p7, %p6;
	@%p8 bra 	$L__BB1_3;
	cvta.to.global.u64 	%rd6, %rd1;
	st.global.u32 	[%rd6], %r3;
$L__BB1_3:
	ret;

}
	// .globl	_Z13cuda_solve_LxPfS_iiii
.visible .entry _Z13cuda_solve_LxPfS_iiii(
	.param .u64 .ptr .align 1 _Z13cuda_solve_LxPfS_iiii_param_0,
	.param .u64 .ptr .align 1 _Z13cuda_solve_LxPfS_iiii_param_1,
	.param .u32 _Z13cuda_solve_LxPfS_iiii_param_2,
	.param .u32 _Z13cuda_solve_LxPfS_iiii_param_3,
	.param .u32 _Z13cuda_solve_LxPfS_iiii_param_4,
	.param .u32 _Z13cuda_solve_LxPfS_iiii_param_5
)
{
	.reg .pred 	%p<34>;
	.reg .b32 	%r<118>;
	.reg .b32 	%f<71>;
	.reg .b64 	%rd<93>;

	ld.param.u64 	%rd9, [_Z13cuda_solve_LxPfS_iiii_param_0];
	ld.param.u64 	%rd8, [_Z13cuda_solve_LxPfS_iiii_param_1];
	ld.param.u32 	%r60, [_Z13cuda_solve_LxPfS_iiii_param_2];
	cvta.to.global.u64 	%rd1, %rd9;
	mov.u32 	%r62, %ctaid.x;
	mov.u32 	%r63, %ntid.x;
	mul.lo.s32 	%r1, %r62, %r63;
	mov.u32 	%r2, %tid.x;
	add.s32 	%r3, %r1, %r2;
	mov.u32 	%r64, %ctaid.y;
	mov.u32 	%r65, %ntid.y;
	mov.u32 	%r66, %tid.y;
	mad.lo.s32 	%r4, %r64, %r65, %r66;
	add.s32 	%r5, %r60, -1;
	setp.lt.s32 	%p2, %r60, 2;
	@%p2 bra 	$L__BB2_32;
	ld.param.u32 	%r94, [_Z13cuda_solve_LxPfS_iiii_param_3];
	ld.param.u32 	%r91, [_Z13cuda_solve_LxPfS_iiii_param_2];
	cvta.to.global.u64 	%rd10, %rd8;
	setp.lt.s32 	%p3, %r3, %r94;
	setp.lt.u32 	%p4, %r4, %r91;
	and.pred  	%p1, %p3, %p4;
	mul.lo.s32 	%r6, %r94, %r4;
	mul.wide.u32 	%rd11, %r4, 4;
	add.s64 	%rd2, %rd10, %rd11;
	mul.wide.u32 	%rd12, %r3, 4;
	add.s64 	%rd3, %rd10, %rd12;
	add.s32 	%r68, %r91, -2;
	setp.lt.u32 	%p5, %r68, 3;
	mov.b32 	%r117, 0;
	@%p5 bra 	$L__BB2_24;
	ld.param.u32 	%r103, [_Z13cuda_solve_LxPfS_iiii_param_3];
	and.b32  	%r71, %r5, -4;
	neg.s32 	%r110, %r71;
	mul.lo.s32 	%r108, %r103, 3;
	shl.b32 	%r9, %r103, 2;
	add.s32 	%r107, %r3, %r108;
	add.s32 	%r106, %r3, -1;
	shl.b32 	%r105, %r103, 1;
	add.s32 	%r104, %r3, %r105;
	add.s32 	%r72, %r2, %r103;
	add.s32 	%r102, %r72, %r1;
	mov.b32 	%r109, 1;
	mov.b32 	%r101, 0;
	not.pred 	%p6, %p1;
	cvt.s64.s32 	%rd26, %r6;
	mov.u32 	%r99, %r3;
	mov.u32 	%r100, %r6;
$L__BB2_3:
	@%p6 bra 	$L__BB2_8;
	add.s32 	%r73, %r109, -1;
	setp.le.u32 	%p7, %r4, %r73;
	setp.lt.s32 	%p8, %r3, %r73;
	or.pred  	%p9, %p7, %p8;
	@%p9 bra 	$L__BB2_8;
	setp.ne.s32 	%p10, %r106, -1;
	@%p10 bra 	$L__BB2_7;
	ld.global.f32 	%f1, [%rd2];
	ld.global.f32 	%f2, [%rd3];
	mul.wide.s32 	%rd13, %r100, 4;
	add.s64 	%rd14, %rd1, %rd13;
	ld.global.f32 	%f3, [%rd14];
	mul.f32 	%f4, %f2, %f3;
	mul.wide.s32 	%rd15, %r101, 4;
	add.s64 	%rd16, %rd1, %rd15;
	ld.global.f32 	%f5, [%rd16];
	div.rn.f32 	%f6, %f4, %f5;
	sub.f32 	%f7, %f1, %f6;
	st.global.f32 	[%rd2], %f7;
$L__BB2_7:
	add.s32 	%r74, %r6, %r3;
	mul.wide.s32 	%rd17, %r74, 4;
	add.s64 	%rd18, %rd1, %rd17;
	ld.global.f32 	%f8, [%rd18];
	mul.wide.s32 	%rd19, %r99, 4;
	add.s64 	%rd20, %rd1, %rd19;
	ld.global.f32 	%f9, [%rd20];
	mul.wide.s32 	%rd21, %r100, 4;
	add.s64 	%rd22, %rd1, %rd21;
	ld.global.f32 	%f10, [%rd22];
	mul.f32 	%f11, %f9, %f10;
	mul.wide.s32 	%rd23, %r101, 4;
	add.s64 	%rd24, %rd1, %rd23;
	ld.global.f32 	%f12, [%rd24];
	div.rn.f32 	%f13, %f11, %f12;
	sub.f32 	%f14, %f8, %f13;
	st.global.f32 	[%rd18], %f14;
$L__BB2_8:
	@%p6 bra 	$L__BB2_13;
	setp.le.u32 	%p12, %r4, %r109;
	add.s32 	%r75, %r109, -1;
	setp.le.s32 	%p13, %r3, %r75;
	or.pred  	%p14, %p12, %p13;
	@%p14 bra 	$L__BB2_13;
	setp.ne.s32 	%p15, %r106, 0;
	@%p15 bra 	$L__BB2_12;
	ld.global.f32 	%f15, [%rd2];
	ld.global.f32 	%f16, [%rd3];
	add.s32 	%r76, %r109, -1;
	cvt.s64.s32 	%rd25, %r76;
	add.s64 	%rd27, %rd25, %rd26;
	shl.b64 	%rd28, %rd27, 2;
	add.s64 	%rd29, %rd1, %rd28;
	ld.global.f32 	%f17, [%rd29+4];
	mul.f32 	%f18, %f16, %f17;
	cvt.s64.s32 	%rd30, %r103;
	add.s64 	%rd31, %rd30, %rd25;
	shl.b64 	%rd32, %rd31, 2;
	add.s64 	%rd33, %rd1, %rd32;
	ld.global.f32 	%f19, [%rd33+4];
	div.rn.f32 	%f20, %f18, %f19;
	sub.f32 	%f21, %f15, %f20;
	st.global.f32 	[%rd2], %f21;
$L__BB2_12:
	add.s32 	%r77, %r6, %r3;
	mul.wide.s32 	%rd34, %r77, 4;
	add.s64 	%rd35, %rd1, %rd34;
	ld.global.f32 	%f22, [%rd35];
	mul.wide.s32 	%rd36, %r102, 4;
	add.s64 	%rd37, %rd1, %rd36;
	ld.global.f32 	%f23, [%rd37];
	add.s32 	%r78, %r109, -1;
	cvt.s64.s32 	%rd38, %r78;
	add.s64 	%rd40, %rd38, %rd26;
	shl.b64 	%rd41, %rd40, 2;
	add.s64 	%rd42, %rd1, %rd41;
	ld.global.f32 	%f24, [%rd42+4];
	mul.f32 	%f25, %f23, %f24;
	cvt.s64.s32 	%rd43, %r103;
	add.s64 	%rd44, %rd43, %rd38;
	shl.b64 	%rd45, %rd44, 2;
	add.s64 	%rd46, %rd1, %rd45;
	ld.global.f32 	%f26, [%rd46+4];
	div.rn.f32 	%f27, %f25, %f26;
	sub.f32 	%f28, %f22, %f27;
	st.global.f32 	[%rd35], %f28;
$L__BB2_13:
	@%p6 bra 	$L__BB2_18;
	add.s32 	%r79, %r109, 1;
	setp.le.u32 	%p17, %r4, %r79;
	setp.lt.s32 	%p18, %r3, %r79;
	or.pred  	%p19, %p17, %p18;
	@%p19 bra 	$L__BB2_18;
	setp.ne.s32 	%p20, %r106, 1;
	add.s32 	%r80, %r109, -1;
	cvt.s64.s32 	%rd4, %r80;
	@%p20 bra 	$L__BB2_17;
	ld.global.f32 	%f29, [%rd2];
	ld.global.f32 	%f30, [%rd3];
	cvt.s64.s32 	%rd47, %r6;
	add.s64 	%rd48, %rd4, %rd47;
	shl.b64 	%rd49, %rd48, 2;
	add.s64 	%rd50, %rd1, %rd49;
	ld.global.f32 	%f31, [%rd50+8];
	mul.f32 	%f32, %f30, %f31;
	cvt.s64.s32 	%rd51, %r105;
	add.s64 	%rd52, %rd51, %rd4;
	shl.b64 	%rd53, %rd52, 2;
	add.s64 	%rd54, %rd1, %rd53;
	ld.global.f32 	%f33, [%rd54+8];
	div.rn.f32 	%f34, %f32, %f33;
	sub.f32 	%f35, %f29, %f34;
	st.global.f32 	[%rd2], %f35;
$L__BB2_17:
	add.s32 	%r81, %r6, %r3;
	mul.wide.s32 	%rd55, %r81, 4;
	add.s64 	%rd56, %rd1, %rd55;
	ld.global.f32 	%f36, [%rd56];
	mul.wide.s32 	%rd57, %r104, 4;
	add.s64 	%rd58, %rd1, %rd57;
	ld.global.f32 	%f37, [%rd58];
	cvt.s64.s32 	%rd59, %r6;
	add.s64 	%rd60, %rd4, %rd59;
	shl.b64 	%rd61, %rd60, 2;
	add.s64 	%rd62, %rd1, %rd61;
	ld.global.f32 	%f38, [%rd62+8];
	mul.f32 	%f39, %f37, %f38;
	cvt.s64.s32 	%rd63, %r105;
	add.s64 	%rd64, %rd63, %rd4;
	shl.b64 	%rd65, %rd64, 2;
	add.s64 	%rd66, %rd1, %rd65;
	ld.global.f32 	%f40, [%rd66+8];
	div.rn.f32 	%f41, %f39, %f40;
	sub.f32 	%f42, %f36, %f41;
	st.global.f32 	[%rd56], %f42;
$L__BB2_18:
	@%p6 bra 	$L__BB2_23;
	add.s32 	%r82, %r109, 2;
	setp.le.u32 	%p22, %r4, %r82;
	setp.lt.s32 	%p23, %r3, %r82;
	or.pred  	%p24, %p22, %p23;
	@%p24 bra 	$L__BB2_23;
	setp.ne.s32 	%p25, %r106, 2;
	add.s32 	%r83, %r109, -1;
	cvt.s64.s32 	%rd5, %r83;
	@%p25 bra 	$L__BB2_22;
	ld.global.f32 	%f43, [%rd2];
	ld.global.f32 	%f44, [%rd3];
	cvt.s64.s32 	%rd67, %r6;
	add.s64 	%rd68, %rd5, %rd67;
	shl.b64 	%rd69, %rd68, 2;
	add.s64 	%rd70, %rd1, %rd69;
	ld.global.f32 	%f45, [%rd70+12];
	mul.f32 	%f46, %f44, %f45;
	cvt.s64.s32 	%rd71, %r108;
	add.s64 	%rd72, %rd71, %rd5;
	shl.b64 	%rd73, %rd72, 2;
	add.s64 	%rd74, %rd1, %rd73;
	ld.global.f32 	%f47, [%rd74+12];
	div.rn.f32 	%f48, %f46, %f47;
	sub.f32 	%f49, %f43, %f48;
	st.global.f32 	[%rd2], %f49;
$L__BB2_22:
	add.s32 	%r84, %r6, %r3;
	mul.wide.s32 	%rd75, %r84, 4;
	add.s64 	%rd76, %rd1, %rd75;
	ld.global.f32 	%f50, [%rd76];
	mul.wide.s32 	%rd77, %r107, 4;
	add.s64 	%rd78, %rd1, %rd77;
	ld.global.f32 	%f51, [%rd78];
	cvt.s64.s32 	%rd79, %r6;
	add.s64 	%rd80, %rd5, %rd79;
	shl.b64 	%rd81, %rd80, 2;
	add.s64 	%rd82, %rd1, %rd81;
	ld.global.f32 	%f52, [%rd82+12];
	mul.f32 	%f53, %f51, %f52;
	cvt.s64.s32 	%rd83, %r108;
	add.s64 	%rd84, %rd83, %rd5;
	shl.b64 	%rd85, %rd84, 2;
	add.s64 	%rd86, %rd1, %rd85;
	ld.global.f32 	%f54, [%rd86+12];
	div.rn.f32 	%f55, %f53, %f54;
	sub.f32 	%f56, %f50, %f55;
	st.global.f32 	[%rd76], %f56;
$L__BB2_23:
	ld.param.u32 	%r92, [_Z13cuda_solve_LxPfS_iiii_param_2];
	add.s32 	%r85, %r92, -1;
	and.b32  	%r117, %r85, -4;
	add.s32 	%r110, %r110, 4;
	add.s32 	%r109, %r109, 4;
	add.s32 	%r108, %r108, %r9;
	add.s32 	%r107, %r107, %r9;
	add.s32 	%r106, %r106, -4;
	add.s32 	%r105, %r105, %r9;
	add.s32 	%r104, %r104, %r9;
	add.s32 	%r103, %r103, %r9;
	add.s32 	%r102, %r102, %r9;
	add.s32 	%r86, %r9, %r101;
	add.s32 	%r101, %r86, 4;
	add.s32 	%r100, %r100, 4;
	add.s32 	%r99, %r99, %r9;
	setp.ne.s32 	%p26, %r110, 0;
	@%p26 bra 	$L__BB2_3;
$L__BB2_24:
	ld.param.u32 	%r93, [_Z13cuda_solve_LxPfS_iiii_param_2];
	add.s32 	%r87, %r93, -1;
	and.b32  	%r41, %r87, 3;
	setp.eq.s32 	%p27, %r41, 0;
	@%p27 bra 	$L__BB2_32;
	ld.param.u32 	%r96, [_Z13cuda_solve_LxPfS_iiii_param_3];
	sub.s32 	%r88, %r117, %r1;
	sub.s32 	%r116, %r88, %r2;
	add.s32 	%r43, %r96, 1;
	mul.lo.s32 	%r89, %r117, %r96;
	add.s32 	%r115, %r89, %r117;
	add.s32 	%r114, %r117, %r6;
	add.s32 	%r113, %r3, %r89;
	neg.s32 	%r112, %r41;
	not.pred 	%p28, %p1;
$L__BB2_26:
	.pragma "nounroll";
	@%p28 bra 	$L__BB2_31;
	setp.le.u32 	%p29, %r4, %r117;
	setp.lt.s32 	%p30, %r3, %r117;
	or.pred  	%p31, %p29, %p30;
	@%p31 bra 	$L__BB2_31;
	mul.wide.s32 	%rd87, %r114, 4;
	add.s64 	%rd6, %rd1, %rd87;
	setp.ne.s32 	%p32, %r116, 0;
	mul.wide.s32 	%rd88, %r115, 4;
	add.s64 	%rd7, %rd1, %rd88;
	@%p32 bra 	$L__BB2_30;
	ld.global.f32 	%f57, [%rd2];
	ld.global.f32 	%f58, [%rd3];
	ld.global.f32 	%f59, [%rd6];
	mul.f32 	%f60, %f58, %f59;
	ld.global.f32 	%f61, [%rd7];
	div.rn.f32 	%f62, %f60, %f61;
	sub.f32 	%f63, %f57, %f62;
	st.global.f32 	[%rd2], %f63;
$L__BB2_30:
	ld.param.u32 	%r97, [_Z13cuda_solve_LxPfS_iiii_param_3];
	mad.lo.s32 	%r90, %r97, %r4, %r3;
	mul.wide.s32 	%rd89, %r90, 4;
	add.s64 	%rd90, %rd1, %rd89;
	ld.global.f32 	%f64, [%rd90];
	mul.wide.s32 	%rd91, %r113, 4;
	add.s64 	%rd92, %rd1, %rd91;
	ld.global.f32 	%f65, [%rd92];
	ld.global.f32 	%f66, [%rd6];
	mul.f32 	%f67, %f65, %f66;
	ld.global.f32 	%f68, [%rd7];
	div.rn.f32 	%f69, %f67, %f68;
	sub.f32 	%f70, %f64, %f69;
	st.global.f32 	[%rd90], %f70;
$L__BB2_31:
	ld.param.u32 	%r98, [_Z13cuda_solve_LxPfS_iiii_param_3];
	add.s32 	%r117, %r117, 1;
	add.s32 	%r116, %r116, 1;
	add.s32 	%r115, %r115, %r43;
	add.s32 	%r114, %r114, 1;
	add.s32 	%r113, %r113, %r98;
	add.s32 	%r112, %r112, 1;
	setp.ne.s32 	%p33, %r112, 0;
	@%p33 bra 	$L__BB2_26;
$L__BB2_32:
	ret;

}
	// .globl	_Z13cuda_solve_UxPfS_iiii
.visible .entry _Z13cuda_solve_UxPfS_iiii(
	.param .u64 .ptr .align 1 _Z13cuda_solve_UxPfS_iiii_param_0,
	.param .u64 .ptr .align 1 _Z13cuda_solve_UxPfS_iiii_param_1,
	.param .u32 _Z13cuda_solve_UxPfS_iiii_param_2,
	.param .u32 _Z13cuda_solve_UxPfS_iiii_param_3,
	.param .u32 _Z13cuda_solve_UxPfS_iiii_param_4,
	.param .u32 _Z13cuda_solve_UxPfS_iiii_param_5
)
{
	.reg .pred 	%p<34>;
	.reg .b32 	%r<56>;
	.reg .b32 	%f<71>;
	.reg .b64 	%rd<79>;

	ld.param.u64 	%rd18, [_Z13cuda_solve_UxPfS_iiii_param_0];
	ld.param.u64 	%rd17, [_Z13cuda_solve_UxPfS_iiii_param_1];
	ld.param.u32 	%r34, [_Z13cuda_solve_UxPfS_iiii_param_2];
	ld.param.u32 	%r35, [_Z13cuda_solve_UxPfS_iiii_param_3];
	cvta.to.global.u64 	%rd1, %rd18;
	mov.u32 	%r36, %ctaid.x;
	mov.u32 	%r37, %ntid.x;
	mul.lo.s32 	%r1, %r36, %r37;
	mov.u32 	%r2, %tid.x;
	add.s32 	%r3, %r1, %r2;
	mov.u32 	%r38, %ctaid.y;
	mov.u32 	%r39, %ntid.y;
	mov.u32 	%r40, %tid.y;
	mad.lo.s32 	%r4, %r38, %r39, %r40;
	setp.lt.s32 	%p2, %r34, 1;
	@%p2 bra 	$L__BB3_32;
	cvta.to.global.u64 	%rd19, %rd17;
	setp.lt.s32 	%p3, %r3, %r35;
	setp.lt.u32 	%p4, %r4, %r34;
	and.pred  	%p1, %p3, %p4;
	mul.lo.s32 	%r5, %r35, %r4;
	add.s32 	%r41, %r5, %r3;
	mul.wide.u32 	%rd20, %r4, 4;
	add.s64 	%rd2, %rd19, %rd20;
	mul.wide.u32 	%rd21, %r3, 4;
	add.s64 	%rd3, %rd19, %rd21;
	mul.wide.s32 	%rd22, %r41, 4;
	add.s64 	%rd4, %rd1, %rd22;
	and.b32  	%r6, %r34, 3;
	setp.eq.s32 	%p5, %r6, 0;
	mov.u32 	%r55, %r34;
	@%p5 bra 	$L__BB3_9;
	add.s64 	%rd5, %rd1, -4;
	add.s32 	%r51, %r34, -1;
	mul.lo.s32 	%r52, %r35, %r51;
	cvt.s64.s32 	%rd6, %r5;
	sub.s32 	%r42, %r34, %r1;
	sub.s32 	%r50, %r42, %r2;
	add.s32 	%r49, %r3, %r52;
	neg.s32 	%r48, %r6;
	not.pred 	%p6, %p1;
	mov.u32 	%r53, %r34;
$L__BB3_3:
	.pragma "nounroll";
	mov.u32 	%r55, %r51;
	@%p6 bra 	$L__BB3_8;
	setp.ge.s32 	%p7, %r4, %r55;
	add.s32 	%r43, %r55, 1;
	setp.ge.s32 	%p8, %r3, %r43;
	or.pred  	%p9, %p8, %p7;
	@%p9 bra 	$L__BB3_8;
	cvt.s64.s32 	%rd23, %r53;
	cvt.s64.s32 	%rd24, %r52;
	add.s64 	%rd25, %rd23, %rd24;
	shl.b64 	%rd26, %rd25, 2;
	add.s64 	%rd7, %rd5, %rd26;
	add.s64 	%rd27, %rd6, %rd23;
	shl.b64 	%rd28, %rd27, 2;
	add.s64 	%rd8, %rd5, %rd28;
	setp.ne.s32 	%p10, %r50, 1;
	@%p10 bra 	$L__BB3_7;
	ld.global.f32 	%f1, [%rd2];
	ld.global.f32 	%f2, [%rd3];
	ld.global.f32 	%f3, [%rd8];
	mul.f32 	%f4, %f2, %f3;
	ld.global.f32 	%f5, [%rd7];
	div.rn.f32 	%f6, %f4, %f5;
	sub.f32 	%f7, %f1, %f6;
	st.global.f32 	[%rd2], %f7;
$L__BB3_7:
	ld.global.f32 	%f8, [%rd4];
	mul.wide.s32 	%rd29, %r49, 4;
	add.s64 	%rd30, %rd1, %rd29;
	ld.global.f32 	%f9, [%rd30];
	ld.global.f32 	%f10, [%rd8];
	mul.f32 	%f11, %f9, %f10;
	ld.global.f32 	%f12, [%rd7];
	div.rn.f32 	%f13, %f11, %f12;
	sub.f32 	%f14, %f8, %f13;
	st.global.f32 	[%rd4], %f14;
$L__BB3_8:
	sub.s32 	%r52, %r52, %r35;
	add.s32 	%r51, %r55, -1;
	add.s32 	%r50, %r50, -1;
	sub.s32 	%r49, %r49, %r35;
	add.s32 	%r48, %r48, 1;
	setp.ne.s32 	%p11, %r48, 0;
	add.s32 	%r53, %r53, -1;
	@%p11 bra 	$L__BB3_3;
$L__BB3_9:
	setp.lt.u32 	%p12, %r34, 4;
	@%p12 bra 	$L__BB3_32;
	not.pred 	%p13, %p1;
	cvt.s64.s32 	%rd31, %r5;
$L__BB3_11:
	mov.u32 	%r25, %r55;
	add.s32 	%r26, %r25, -1;
	@%p13 bra 	$L__BB3_16;
	setp.ge.s32 	%p14, %r4, %r26;
	setp.ge.s32 	%p15, %r3, %r25;
	or.pred  	%p16, %p15, %p14;
	@%p16 bra 	$L__BB3_16;
	mul.lo.s32 	%r27, %r26, %r35;
	setp.ne.s32 	%p17, %r26, %r3;
	cvt.s64.s32 	%rd32, %r25;
	add.s64 	%rd33, %rd32, %rd31;
	shl.b64 	%rd34, %rd33, 2;
	add.s64 	%rd9, %rd1, %rd34;
	cvt.s64.s32 	%rd35, %r27;
	add.s64 	%rd36, %rd35, %rd32;
	shl.b64 	%rd37, %rd36, 2;
	add.s64 	%rd10, %rd1, %rd37;
	@%p17 bra 	$L__BB3_15;
	ld.global.f32 	%f15, [%rd2];
	ld.global.f32 	%f16, [%rd3];
	ld.global.f32 	%f17, [%rd9+-4];
	mul.f32 	%f18, %f16, %f17;
	ld.global.f32 	%f19, [%rd10+-4];
	div.rn.f32 	%f20, %f18, %f19;
	sub.f32 	%f21, %f15, %f20;
	st.global.f32 	[%rd2], %f21;
$L__BB3_15:
	ld.global.f32 	%f22, [%rd4];
	add.s32 	%r44, %r27, %r3;
	mul.wide.s32 	%rd38, %r44, 4;
	add.s64 	%rd39, %rd1, %rd38;
	ld.global.f32 	%f23, [%rd39];
	ld.global.f32 	%f24, [%rd9+-4];
	mul.f32 	%f25, %f23, %f24;
	ld.global.f32 	%f26, [%rd10+-4];
	div.rn.f32 	%f27, %f25, %f26;
	sub.f32 	%f28, %f22, %f27;
	st.global.f32 	[%rd4], %f28;
$L__BB3_16:
	add.s32 	%r28, %r25, -2;
	@%p13 bra 	$L__BB3_21;
	setp.ge.s32 	%p19, %r4, %r28;
	setp.ge.s32 	%p20, %r3, %r26;
	or.pred  	%p21, %p20, %p19;
	@%p21 bra 	$L__BB3_21;
	mul.lo.s32 	%r29, %r28, %r35;
	setp.ne.s32 	%p22, %r28, %r3;
	cvt.s64.s32 	%rd11, %r25;
	cvt.s64.s32 	%rd40, %r29;
	add.s64 	%rd41, %rd40, %rd11;
	shl.b64 	%rd42, %rd41, 2;
	add.s64 	%rd12, %rd1, %rd42;
	@%p22 bra 	$L__BB3_20;
	ld.global.f32 	%f29, [%rd2];
	ld.global.f32 	%f30, [%rd3];
	add.s64 	%rd44, %rd11, %rd31;
	shl.b64 	%rd45, %rd44, 2;
	add.s64 	%rd46, %rd1, %rd45;
	ld.global.f32 	%f31, [%rd46+-8];
	mul.f32 	%f32, %f30, %f31;
	ld.global.f32 	%f33, [%rd12+-8];
	div.rn.f32 	%f34, %f32, %f33;
	sub.f32 	%f35, %f29, %f34;
	st.global.f32 	[%rd2], %f35;
$L__BB3_20:
	ld.global.f32 	%f36, [%rd4];
	add.s32 	%r45, %r29, %r3;
	mul.wide.s32 	%rd47, %r45, 4;
	add.s64 	%rd48, %rd1, %rd47;
	ld.global.f32 	%f37, [%rd48];
	add.s64 	%rd50, %rd11, %rd31;
	shl.b64 	%rd51, %rd50, 2;
	add.s64 	%rd52, %rd1, %rd51;
	ld.global.f32 	%f38, [%rd52+-8];
	mul.f32 	%f39, %f37, %f38;
	ld.global.f32 	%f40, [%rd12+-8];
	div.rn.f32 	%f41, %f39, %f40;
	sub.f32 	%f42, %f36, %f41;
	st.global.f32 	[%rd4], %f42;
$L__BB3_21:
	add.s32 	%r30, %r25, -3;
	@%p13 bra 	$L__BB3_26;
	setp.ge.s32 	%p24, %r4, %r30;
	setp.ge.s32 	%p25, %r3, %r28;
	or.pred  	%p26, %p25, %p24;
	@%p26 bra 	$L__BB3_26;
	mul.lo.s32 	%r31, %r30, %r35;
	setp.ne.s32 	%p27, %r30, %r3;
	cvt.s64.s32 	%rd13, %r25;
	cvt.s64.s32 	%rd53, %r31;
	add.s64 	%rd54, %rd53, %rd13;
	shl.b64 	%rd55, %rd54, 2;
	add.s64 	%rd14, %rd1, %rd55;
	@%p27 bra 	$L__BB3_25;
	ld.global.f32 	%f43, [%rd2];
	ld.global.f32 	%f44, [%rd3];
	add.s64 	%rd57, %rd13, %rd31;
	shl.b64 	%rd58, %rd57, 2;
	add.s64 	%rd59, %rd1, %rd58;
	ld.global.f32 	%f45, [%rd59+-12];
	mul.f32 	%f46, %f44, %f45;
	ld.global.f32 	%f47, [%rd14+-12];
	div.rn.f32 	%f48, %f46, %f47;
	sub.f32 	%f49, %f43, %f48;
	st.global.f32 	[%rd2], %f49;
$L__BB3_25:
	ld.global.f32 	%f50, [%rd4];
	add.s32 	%r46, %r31, %r3;
	mul.wide.s32 	%rd60, %r46, 4;
	add.s64 	%rd61, %rd1, %rd60;
	ld.global.f32 	%f51, [%rd61];
	add.s64 	%rd63, %rd13, %rd31;
	shl.b64 	%rd64, %rd63, 2;
	add.s64 	%rd65, %rd1, %rd64;
	ld.global.f32 	%f52, [%rd65+-12];
	mul.f32 	%f53, %f51, %f52;
	ld.global.f32 	%f54, [%rd14+-12];
	div.rn.f32 	%f55, %f53, %f54;
	sub.f32 	%f56, %f50, %f55;
	st.global.f32 	[%rd4], %f56;
$L__BB3_26:
	add.s32 	%r55, %r25, -4;
	@%p13 bra 	$L__BB3_31;
	setp.ge.s32 	%p29, %r4, %r55;
	setp.ge.s32 	%p30, %r3, %r30;
	or.pred  	%p31, %p30, %p29;
	@%p31 bra 	$L__BB3_31;
	mul.lo.s32 	%r33, %r55, %r35;
	setp.ne.s32 	%p32, %r55, %r3;
	cvt.s64.s32 	%rd15, %r25;
	cvt.s64.s32 	%rd66, %r33;
	add.s64 	%rd67, %rd66, %rd15;
	shl.b64 	%rd68, %rd67, 2;
	add.s64 	%rd16, %rd1, %rd68;
	@%p32 bra 	$L__BB3_30;
	ld.global.f32 	%f57, [%rd2];
	ld.global.f32 	%f58, [%rd3];
	add.s64 	%rd70, %rd15, %rd31;
	shl.b64 	%rd71, %rd70, 2;
	add.s64 	%rd72, %rd1, %rd71;
	ld.global.f32 	%f59, [%rd72+-16];
	mul.f32 	%f60, %f58, %f59;
	ld.global.f32 	%f61, [%rd16+-16];
	div.rn.f32 	%f62, %f60, %f61;
	sub.f32 	%f63, %f57, %f62;
	st.global.f32 	[%rd2], %f63;
$L__BB3_30:
	ld.global.f32 	%f64, [%rd4];
	add.s32 	%r47, %r33, %r3;
	mul.wide.s32 	%rd73, %r47, 4;
	add.s64 	%rd74, %rd1, %rd73;
	ld.global.f32 	%f65, [%rd74];
	add.s64 	%rd76, %rd15, %rd31;
	shl.b64 	%rd77, %rd76, 2;
	add.s64 	%rd78, %rd1, %rd77;
	ld.global.f32 	%f66, [%rd78+-16];
	mul.f32 	%f67, %f65, %f66;
	ld.global.f32 	%f68, [%rd16+-16];
	div.rn.f32 	%f69, %f67, %f68;
	sub.f32 	%f70, %f64, %f69;
	st.global.f32 	[%rd4], %f70;
$L__BB3_31:
	setp.gt.s32 	%p33, %r25, 4;
	@%p33 bra 	$L__BB3_11;
$L__BB3_32:
	ret;

}
	// .globl	_Z13cuda_reduce_UPfS_ii
.visible .entry _Z13cuda_reduce_UPfS_ii(
	.param .u64 .ptr .align 1 _Z13cuda_reduce_UPfS_ii_param_0,
	.param .u64 .ptr .align 1 _Z13cuda_reduce_UPfS_ii_param_1,
	.param .u32 _Z13cuda_reduce_UPfS_ii_param_2,
	.param .u32 _Z13cuda_reduce_UPfS_ii_param_3
)
{
	.reg .pred 	%p<6>;
	.reg .b32 	%r<12>;
	.reg .b32 	%f<6>;
	.reg .b64 	%rd<9>;

	ld.param.u64 	%rd1, [_Z13cuda_reduce_UPfS_ii_param_0];
	ld.param.u64 	%rd2, [_Z13cuda_reduce_UPfS_ii_param_1];
	ld.param.u32 	%r3, [_Z13cuda_reduce_UPfS_ii_param_2];
	ld.param.u32 	%r2, [_Z13cuda_reduce_UPfS_ii_param_3];
	mov.u32 	%r4, %ctaid.x;
	mov.u32 	%r5, %ntid.x;
	mov.u32 	%r6, %tid.x;
	mad.lo.s32 	%r1, %r4, %r5, %r6;
	mov.u32 	%r7, %ctaid.y;
	mov.u32 	%r8, %ntid.y;
	mov.u32 	%r9, %tid.y;
	mad.lo.s32 	%r10, %r7, %r8, %r9;
	setp.ge.s32 	%p1, %r1, %r2;
	setp.ge.s32 	%p2, %r10, %r3;
	or.pred  	%p3, %p2, %p1;
	setp.ne.s32 	%p4, %r10, %r1;
	or.pred  	%p5, %p4, %p3;
	@%p5 bra 	$L__BB4_2;
	cvta.to.global.u64 	%rd3, %rd2;
	cvta.to.global.u64 	%rd4, %rd1;
	mad.lo.s32 	%r11, %r2, %r1, %r1;
	mul.wide.u32 	%rd5, %r1, 4;
	add.s64 	%rd6, %rd3, %rd5;
	ld.global.f32 	%f1, [%rd6];
	mul.wide.s32 	%rd7, %r11, 4;
	add.s64 	%rd8, %rd4, %rd7;
	ld.global.f32 	%f2, [%rd8];
	div.rn.f32 	%f3, %f1, %f2;
	st.global.f32 	[%rd6], %f3;
	ld.global.f32 	%f4, [%rd8];
	div.rn.f32 	%f5, %f4, %f4;
	st.global.f32 	[%rd8], %f5;
$L__BB4_2:
	ret;

}


// ===== COMPILED SASS (sm_100) =====

	.target	sm_100

	.elftype	@"ET_EXEC"


//--------------------- .note.nv.tkinfo           --------------------------
	.section	.note.nv.tkinfo,"",@"SHT_NOTE"
	.sectionflags	@"SHF_NOTE_NV_TKINFO"
	.tkinfo
        /*0018*/ 	.word	0x00000002
        /*0030*/ 	.string	""
        /*0030*/ 	.string	"ptxas"
        /*0030*/ 	.string	"Cuda compilation tools, release 13.0, V13.0.88"
        /*0030*/ 	.string	"Build cuda_13.0.r13.0/compiler.36424714_0"
        /*0030*/ 	.string	"-arch sm_100 -m 64 "



//--------------------- .note.nv.cuinfo           --------------------------
	.section	.note.nv.cuinfo,"",@"SHT_NOTE"
	.sectionflags	@"SHF_NOTE_NV_CUINFO"
        /*0018*/ 	.short	0x0002
        /*001a*/ 	.short	0x0064
        /*001c*/ 	.short	0x0082
	.zero		2


//--------------------- .nv.info                  --------------------------
	.section	.nv.info,"",@"SHT_CUDA_INFO"
	.align	4


	//----- nvinfo : EIATTR_REGCOUNT
	.align		4
        /*0000*/ 	.byte	0x04, 0x2f
        /*0002*/ 	.short	(.L_1 - .L_0)
	.align		4
.L_0:
        /*0004*/ 	.word	index@(_Z21cuda_LU_factorizationPfS_iiii)
        /*0008*/ 	.word	0x00000014


	//----- nvinfo : EIATTR_FRAME_SIZE
	.align		4
.L_1:
        /*000c*/ 	.byte	0x04, 0x11
        /*000e*/ 	.short	(.L_3 - .L_2)
	.align		4
.L_2:
        /*0010*/ 	.word	index@($__internal_3_$__cuda_sm3x_div_rn_noftz_f32_slowpath)
        /*0014*/ 	.word	0x00000000


	//----- nvinfo : EIATTR_FRAME_SIZE
	.align		4
.L_3:
        /*0018*/ 	.byte	0x04, 0x11
        /*001a*/ 	.short	(.L_5 - .L_4)
	.align		4
.L_4:
        /*001c*/ 	.word	index@(_Z21cuda_LU_factorizationPfS_iiii)
        /*0020*/ 	.word	0x00000000


	//----- nvinfo : EIATTR_REGCOUNT
	.align		4
.L_5:
        /*0024*/ 	.byte	0x04, 0x2f
        /*0026*/ 	.short	(.L_7 - .L_6)
	.align		4
.L_6:
        /*0028*/ 	.word	index@(_Z17cuda_permutationPPfS_iiiiPi)
        /*002c*/ 	.word	0x0000000a


	//----- nvinfo : EIATTR_FRAME_SIZE
	.align		4
.L_7:
        /*0030*/ 	.byte	0x04, 0x11
        /*0032*/ 	.short	(.L_9 - .L_8)
	.align		4
.L_8:
        /*0034*/ 	.word	index@(_Z17cuda_permutationPPfS_iiiiPi)
        /*0038*/ 	.word	0x00000000


	//----- nvinfo : EIATTR_REGCOUNT
	.align		4
.L_9:
        /*003c*/ 	.byte	0x04, 0x2f
        /*003e*/ 	.short	(.L_11 - .L_10)
	.align		4
.L_10:
        /*0040*/ 	.word	index@(_Z13cuda_solve_LxPfS_iiii)
        /*0044*/ 	.word	0x00000020


	//----- nvinfo : EIATTR_FRAME_SIZE
	.align		4
.L_11:
        /*0048*/ 	.byte	0x04, 0x11
        /*004a*/ 	.short	(.L_13 - .L_12)
	.align		4
.L_12:
        /*004c*/ 	.word	index@($__internal_2_$__cuda_sm3x_div_rn_noftz_f32_slowpath)
        /*0050*/ 	.word	0x00000000


	//----- nvinfo : EIATTR_FRAME_SIZE
	.align		4
.L_13:
        /*0054*/ 	.byte	0x04, 0x11
        /*0056*/ 	.short	(.L_15 - .L_14)
	.align		4
.L_14:
        /*0058*/ 	.word	index@(_Z13cuda_solve_LxPfS_iiii)
        /*005c*/ 	.word	0x00000000


	//----- nvinfo : EIATTR_REGCOUNT
	.align		4
.L_15:
        /*0060*/ 	.byte	0x04, 0x2f
        /*0062*/ 	.short	(.L_17 - .L_16)
	.align		4
.L_16:
        /*0064*/ 	.word	index@(_Z13cuda_solve_UxPfS_iiii)
        /*0068*/ 	.word	0x00000022


	//----- nvinfo : EIATTR_FRAME_SIZE
	.align		4
.L_17:
        /*006c*/ 	.byte	0x04, 0x11
        /*006e*/ 	.short	(.L_19 - .L_18)
	.align		4
.L_18:
        /*0070*/ 	.word	index@($__internal_1_$__cuda_sm3x_div_rn_noftz_f32_slowpath)
        /*0074*/ 	.word	0x00000000


	//----- nvinfo : EIATTR_FRAME_SIZE
	.align		4
.L_19:
        /*0078*/ 	.byte	0x04, 0x11
        /*007a*/ 	.short	(.L_21 - .L_20)
	.align		4
.L_20:
        /*007c*/ 	.word	index@(_Z13cuda_solve_UxPfS_iiii)
        /*0080*/ 	.word	0x00000000


	//----- nvinfo : EIATTR_REGCOUNT
	.align		4
.L_21:
        /*0084*/ 	.byte	0x04, 0x2f
        /*0086*/ 	.short	(.L_23 - .L_22)
	.align		4
.L_22:
        /*0088*/ 	.word	index@(_Z13cuda_reduce_UPfS_ii)
        /*008c*/ 	.word	0x00000013


	//----- nvinfo : EIATTR_FRAME_SIZE
	.align		4
.L_23:
        /*0090*/ 	.byte	0x04, 0x11
        /*0092*/ 	.short	(.L_25 - .L_24)
	.align		4
.L_24:
        /*0094*/ 	.word	index@($__internal_0_$__cuda_sm3x_div_rn_noftz_f32_slowpath)
        /*0098*/ 	.word	0x00000000


	//----- nvinfo : EIATTR_FRAME_SIZE
	.align		4
.L_25:
        /*009c*/ 	.byte	0x04, 0x11
        /*009e*/ 	.short	(.L_27 - .L_26)
	.align		4
.L_26:
        /*00a0*/ 	.word	index@(_Z13cuda_reduce_UPfS_ii)
        /*00a4*/ 	.word	0x00000000


	//----- nvinfo : EIATTR_MIN_STACK_SIZE
	.align		4
.L_27:
        /*00a8*/ 	.byte	0x04, 0x12
        /*00aa*/ 	.short	(.L_29 - .L_28)
	.align		4
.L_28:
        /*00ac*/ 	.word	index@(_Z13cuda_reduce_UPfS_ii)
        /*00b0*/ 	.word	0x00000000


	//----- nvinfo : EIATTR_MIN_STACK_SIZE
	.align		4
.L_29:
        /*00b4*/ 	.byte	0x04, 0x12
        /*00b6*/ 	.short	(.L_31 - .L_30)
	.align		4
.L_30:
        /*00b8*/ 	.word	index@(_Z13cuda_solve_UxPfS_iiii)
        /*00bc*/ 	.word	0x00000000


	//----- nvinfo : EIATTR_MIN_STACK_SIZE
	.align		4
.L_31:
        /*00c0*/ 	.byte	0x04, 0x12
        /*00c2*/ 	.short	(.L_33 - .L_32)
	.align		4
.L_32:
        /*00c4*/ 	.word	index@(_Z13cuda_solve_LxPfS_iiii)
        /*00c8*/ 	.word	0x00000000


	//----- nvinfo : EIATTR_MIN_STACK_SIZE
	.align		4
.L_33:
        /*00cc*/ 	.byte	0x04, 0x12
        /*00ce*/ 	.short	(.L_35 - .L_34)
	.align		4
.L_34:
        /*00d0*/ 	.word	index@(_Z17cuda_permutationPPfS_iiiiPi)
        /*00d4*/ 	.word	0x00000000


	//----- nvinfo : EIATTR_MIN_STACK_SIZE
	.align		4
.L_35:
        /*00d8*/ 	.byte	0x04, 0x12
        /*00da*/ 	.short	(.L_37 - .L_36)
	.align		4
.L_36:
        /*00dc*/ 	.word	index@(_Z21cuda_LU_factorizationPfS_iiii)
        /*00e0*/ 	.word	0x00000000
.L_37:


//--------------------- .nv.compat                --------------------------
	.section	.nv.compat,"",@"SHT_CUDA_COMPAT_INFO"
	.align	4
        /*0000*/ 	.byte	0x02, 0x09, 0x00, 0x00, 0x02, 0x02, 0x01, 0x00, 0x02, 0x05, 0x05, 0x00, 0x03, 0x07, 0x01, 0x01
        /*0010*/ 	.byte	0x02, 0x03, 0x00, 0x00, 0x02, 0x06, 0x01, 0x00, 0x04, 0x0b, 0x08, 0x00, 0x01, 0x00, 0x00, 0x00
        /*0020*/ 	.byte	0x00, 0x00, 0x00, 0x00


//--------------------- .nv.info._Z13cuda_reduce_UPfS_ii --------------------------
	.section	.nv.info._Z13cuda_reduce_UPfS_ii,"",@"SHT_CUDA_INFO"
	.sectionflags	@""
	.align	4


	//----- nvinfo : EIATTR_CUDA_API_VERSION
	.align		4
        /*0000*/ 	.byte	0x04, 0x37
        /*0002*/ 	.short	(.L_39 - .L_38)
.L_38:
        /*0004*/ 	.word	0x00000082


	//----- nvinfo : EIATTR_KPARAM_INFO
	.align		4
.L_39:
        /*0008*/ 	.byte	0x04, 0x17
        /*000a*/ 	.short	(.L_41 - .L_40)
.L_40:
        /*000c*/ 	.word	0x00000000
        /*0010*/ 	.short	0x0003
        /*0012*/ 	.short	0x0014
        /*0014*/ 	.byte	0x00, 0xf0, 0x11, 0x00


	//----- nvinfo : EIATTR_KPARAM_INFO
	.align		4
.L_41:
        /*0018*/ 	.byte	0x04, 0x17
        /*001a*/ 	.short	(.L_43 - .L_42)
.L_42:
        /*001c*/ 	.word	0x00000000
        /*0020*/ 	.short	0x0002
        /*0022*/ 	.short	0x0010
        /*0024*/ 	.byte	0x00, 0xf0, 0x11, 0x00


	//----- nvinfo : EIATTR_KPARAM_INFO
	.align		4
.L_43:
        /*0028*/ 	.byte	0x04, 0x17
        /*002a*/ 	.short	(.L_45 - .L_44)
.L_44:
        /*002c*/ 	.word	0x00000000
        /*0030*/ 	.short	0x0001
        /*0032*/ 	.short	0x0008
        /*0034*/ 	.byte	0x00, 0xf5, 0x21, 0x00


	//----- nvinfo : EIATTR_KPARAM_INFO
	.align		4
.L_45:
        /*0038*/ 	.byte	0x04, 0x17
        /*003a*/ 	.short	(.L_47 - .L_46)
.L_46:
        /*003c*/ 	.word	0x00000000
        /*0040*/ 	.short	0x0000
        /*0042*/ 	.short	0x0000
        /*0044*/ 	.byte	0x00, 0xf5, 0x21, 0x00


	//----- nvinfo : EIATTR_SPARSE_MMA_MASK
	.align		4
.L_47:
        /*0048*/ 	.byte	0x03, 0x50
        /*004a*/ 	.short	0x0000


	//----- nvinfo : EIATTR_MAXREG_COUNT
	.align		4
        /*004c*/ 	.byte	0x03, 0x1b
        /*004e*/ 	.short	0x00ff


	//----- nvinfo : EIATTR_MERCURY_ISA_VERSION
	.align		4
        /*0050*/ 	.byte	0x03, 0x5f
        /*0052*/ 	.short	0x0101


	//----- nvinfo : EIATTR_VRC_CTA_INIT_COUNT
	.align		4
        /*0054*/ 	.byte	0x02, 0x4a
	.zero		1
	.zero		1


	//----- nvinfo : EIATTR_EXIT_INSTR_OFFSETS
	.align		4
        /*0058*/ 	.byte	0x04, 0x1c
        /*005a*/ 	.short	(.L_49 - .L_48)


	//   ....[0]....
.L_48:
        /*005c*/ 	.word	0x000000d0


	//   ....[1]....
        /*0060*/ 	.word	0x00000360


	//----- nvinfo : EIATTR_CRS_STACK_SIZE
	.align		4
.L_49:
        /*0064*/ 	.byte	0x04, 0x1e
        /*0066*/ 	.short	(.L_51 - .L_50)
.L_50:
        /*0068*/ 	.word	0x00000000


	//----- nvinfo : EIATTR_CBANK_PARAM_SIZE
	.align		4
.L_51:
        /*006c*/ 	.byte	0x03, 0x19
        /*006e*/ 	.short	0x0018


	//----- nvinfo : EIATTR_PARAM_CBANK
	.align		4
        /*0070*/ 	.byte	0x04, 0x0a
        /*0072*/ 	.short	(.L_53 - .L_52)
	.align		4
.L_52:
        /*0074*/ 	.word	index@(.nv.constant0._Z13cuda_reduce_UPfS_ii)
        /*0078*/ 	.short	0x0380
        /*007a*/ 	.short	0x0018


	//----- nvinfo : EIATTR_SW_WAR
	.align		4
.L_53:
        /*007c*/ 	.byte	0x04, 0x36
        /*007e*/ 	.short	(.L_55 - .L_54)
.L_54:
        /*0080*/ 	.word	0x00000008
.L_55:


//--------------------- .nv.info._Z13cuda_solve_UxPfS_iiii --------------------------
	.section	.nv.info._Z13cuda_solve_UxPfS_iiii,"",@"SHT_CUDA_INFO"
	.sectionflags	@""
	.align	4


	//----- nvinfo : EIATTR_CUDA_API_VERSION
	.align		4
        /*0000*/ 	.byte	0x04, 0x37
        /*0002*/ 	.short	(.L_57 - .L_56)
.L_56:
        /*0004*/ 	.word	0x00000082


	//----- nvinfo : EIATTR_KPARAM_INFO
	.align		4
.L_57:
        /*0008*/ 	.byte	0x04, 0x17
        /*000a*/ 	.short	(.L_59 - .L_58)
.L_58:
        /*000c*/ 	.word	0x00000000
        /*0010*/ 	.short	0x0005
        /*0012*/ 	.short	0x001c
        /*0014*/ 	.byte	0x00, 0xf0, 0x11, 0x00


	//----- nvinfo : EIATTR_KPARAM_INFO
	.align		4
.L_59:
        /*0018*/ 	.byte	0x04, 0x17
        /*001a*/ 	.short	(.L_61 - .L_60)
.L_60:
        /*001c*/ 	.word	0x00000000
        /*0020*/ 	.short	0x0004
        /*0022*/ 	.short	0x0018
        /*0024*/ 	.byte	0x00, 0xf0, 0x11, 0x00


	//----- nvinfo : EIATTR_KPARAM_INFO
	.align		4
.L_61:
        /*0028*/ 	.byte	0x04, 0x17
        /*002a*/ 	.short	(.L_63 - .L_62)
.L_62:
        /*002c*/ 	.word	0x00000000
        /*0030*/ 	.short	0x0003
        /*0032*/ 	.short	0x0014
        /*0034*/ 	.byte	0x00, 0xf0, 0x11, 0x00


	//----- nvinfo : EIATTR_KPARAM_INFO
	.align		4
.L_63:
        /*0038*/ 	.byte	0x04, 0x17
        /*003a*/ 	.short	(.L_65 - .L_64)
.L_64:
        /*003c*/ 	.word	0x00000000
        /*0040*/ 	.short	0x0002
        /*0042*/ 	.short	0x0010
        /*0044*/ 	.byte	0x00, 0xf0, 0x11, 0x00


	//----- nvinfo : EIATTR_KPARAM_INFO
	.align		4
.L_65:
        /*0048*/ 	.byte	0x04, 0x17
        /*004a*/ 	.short	(.L_67 - .L_66)
.L_66:
        /*004c*/ 	.word	0x00000000
        /*0050*/ 	.short	0x0001
        /*0052*/ 	.short	0x0008
        /*0054*/ 	.byte	0x00, 0xf5, 0x21, 0x00


	//----- nvinfo : EIATTR_KPARAM_INFO
	.align		4
.L_67:
        /*0058*/ 	.byte	0x04, 0x17
        /*005a*/ 	.short	(.L_69 - .L_68)
.L_68:
        /*005c*/ 	.word	0x00000000
        /*0060*/ 	.short	0x0000
        /*0062*/ 	.short	0x0000
        /*0064*/ 	.byte	0x00, 0xf5, 0x21, 0x00


	//----- nvinfo : EIATTR_SPARSE_MMA_MASK
	.align		4
.L_69:
        /*0068*/ 	.byte	0x03, 0x50
        /*006a*/ 	.short	0x0000


	//----- nvinfo : EIATTR_MAXREG_COUNT
	.align		4
        /*006c*/ 	.byte	0x03, 0x1b
        /*006e*/ 	.short	0x00ff


	//----- nvinfo : EIATTR_MERCURY_ISA_VERSION
	.align		4
        /*0070*/ 	.byte	0x03, 0x5f
        /*0072*/ 	.short	0x0101


	//----- nvinfo : EIATTR_VRC_CTA_INIT_COUNT
	.align		4
        /*0074*/ 	.byte	0x02, 0x4a
	.zero		1
	.zero		1


	//----- nvinfo : EIATTR_EXIT_INSTR_OFFSETS
	.align		4
        /*0078*/ 	.byte	0x04, 0x1c
        /*007a*/ 	.short	(.L_71 - .L_70)


	//   ....[0]....
.L_70:
        /*007c*/ 	.word	0x00000060


	//   ....[1]....
        /*0080*/ 	.word	0x000006f0


	//   ....[2]....
        /*0084*/ 	.word	0x00001850


	//----- nvinfo : EIATTR_CRS_STACK_SIZE
	.align		4
.L_71:
        /*0088*/ 	.byte	0x04, 0x1e
        /*008a*/ 	.short	(.L_73 - .L_72)
.L_72:
        /*008c*/ 	.word	0x00000000


	//----- nvinfo : EIATTR_CBANK_PARAM_SIZE
	.align		4
.L_73:
        /*0090*/ 	.byte	0x03, 0x19
        /*0092*/ 	.short	0x0020


	//----- nvinfo : EIATTR_PARAM_CBANK
	.align		4
        /*0094*/ 	.byte	0x04, 0x0a
        /*0096*/ 	.short	(.L_75 - .L_74)
	.align		4
.L_74:
        /*0098*/ 	.word	index@(.nv.constant0._Z13cuda_solve_UxPfS_iiii)
        /*009c*/ 	.short	0x0380
        /*009e*/ 	.short	0x0020


	//----- nvinfo : EIATTR_SW_WAR
	.align		4
.L_75:
        /*00a0*/ 	.byte	0x04, 0x36
        /*00a2*/ 	.short	(.L_77 - .L_76)
.L_76:
        /*00a4*/ 	.word	0x00000008
.L_77:


//--------------------- .nv.info._Z13cuda_solve_LxPfS_iiii --------------------------
	.section	.nv.info._Z13cuda_solve_LxPfS_iiii,"",@"SHT_CUDA_INFO"
	.sectionflags	@""
	.align	4


	//----- nvinfo : EIATTR_CUDA_API_VERSION
	.align		4
        /*0000*/ 	.byte	0x04, 0x37
        /*0002*/ 	.short	(.L_79 - .L_78)
.L_78:
        /*0004*/ 	.word	0x00000082


	//----- nvinfo : EIATTR_KPARAM_INFO
	.align		4
.L_79:
        /*0008*/ 	.byte	0x04, 0x17
        /*000a*/ 	.short	(.L_81 - .L_80)
.L_80:
        /*000c*/ 	.word	0x00000000
        /*0010*/ 	.short	0x0005
        /*0012*/ 	.short	0x001c
        /*0014*/ 	.byte	0x00, 0xf0, 0x11, 0x00


	//----- nvinfo : EIATTR_KPARAM_INFO
	.align		4
.L_81:
        /*0018*/ 	.byte	0x04, 0x17
        /*001a*/ 	.short	(.L_83 - .L_82)
.L_82:
        /*001c*/ 	.word	0x00000000
        /*0020*/ 	.short	0x0004
        /*0022*/ 	.short	0x0018
        /*0024*/ 	.byte	0x00, 0xf0, 0x11, 0x00


	//----- nvinfo : EIATTR_KPARAM_INFO
	.align		4
.L_83:
        /*0028*/ 	.byte	0x04, 0x17
        /*002a*/ 	.short	(.L_85 - .L_84)
.L_84:
        /*002c*/ 	.word	0x00000000
        /*0030*/ 	.short	0x0003
        /*0032*/ 	.short	0x0014
        /*0034*/ 	.byte	0x00, 0xf0, 0x11, 0x00


	//----- nvinfo : EIATTR_KPARAM_INFO
	.align		4
.L_85:
        /*0038*/ 	.byte	0x04, 0x17
        /*003a*/ 	.short	(.L_87 - .L_86)
.L_86:
        /*003c*/ 	.word	0x00000000
        /*0040*/ 	.short	0x0002
        /*0042*/ 	.short	0x0010
        /*0044*/ 	.byte	0x00, 0xf0, 0x11, 0x00


	//----- nvinfo : EIATTR_KPARAM_INFO
	.align		4
.L_87:
        /*0048*/ 	.byte	0x04, 0x17
        /*004a*/ 	.short	(.L_89 - .L_88)
.L_88:
        /*004c*/ 	.word	0x00000000
        /*0050*/ 	.short	0x0001
        /*0052*/ 	.short	0x0008
        /*0054*/ 	.byte	0x00, 0xf5, 0x21, 0x00


	//----- nvinfo : EIATTR_KPARAM_INFO
	.align		4
.L_89:
        /*0058*/ 	.byte	0x04, 0x17
        /*005a*/ 	.short	(.L_91 - .L_90)
.L_90:
        /*005c*/ 	.word	0x00000000
        /*0060*/ 	.short	0x0000
        /*0062*/ 	.short	0x0000
        /*0064*/ 	.byte	0x00, 0xf5, 0x21, 0x00


	//----- nvinfo : EIATTR_SPARSE_MMA_MASK
	.align		4
.L_91:
        /*0068*/ 	.byte	0x03, 0x50
        /*006a*/ 	.short	0x0000


	//----- nvinfo : EIATTR_MAXREG_COUNT
	.align		4
        /*006c*/ 	.byte	0x03, 0x1b
        /*006e*/ 	.short	0x00ff


	//----- nvinfo : EIATTR_MERCURY_ISA_VERSION
	.align		4
        /*0070*/ 	.byte	0x03, 0x5f
        /*0072*/ 	.short	0x0101


	//----- nvinfo : EIATTR_VRC_CTA_INIT_COUNT
	.align		4
        /*0074*/ 	.byte	0x02, 0x4a
	.zero		1
	.zero		1


	//----- nvinfo : EIATTR_EXIT_INSTR_OFFSETS
	.align		4
        /*0078*/ 	.byte	0x04, 0x1c
        /*007a*/ 	.short	(.L_93 - .L_92)


	//   ....[0]....
.L_92:
        /*007c*/ 	.word	0x00000080


	//   ....[1]....
        /*0080*/ 	.word	0x000016f0


	//   ....[2]....
        /*0084*/ 	.word	0x00001b90


	//----- nvinfo : EIATTR_CRS_STACK_SIZE
	.align		4
.L_93:
        /*0088*/ 	.byte	0x04, 0x1e
        /*008a*/ 	.short	(.L_95 - .L_94)
.L_94:
        /*008c*/ 	.word	0x00000000


	//----- nvinfo : EIATTR_CBANK_PARAM_SIZE
	.align		4
.L_95:
        /*0090*/ 	.byte	0x03, 0x19
        /*0092*/ 	.short	0x0020


	//----- nvinfo : EIATTR_PARAM_CBANK
	.align		4
        /*0094*/ 	.byte	0x04, 0x0a
        /*0096*/ 	.short	(.L_97 - .L_96)
	.align		4
.L_96:
        /*0098*/ 	.word	index@(.nv.constant0._Z13cuda_solve_LxPfS_iiii)
        /*009c*/ 	.short	0x0380
        /*009e*/ 	.short	0x0020


	//----- nvinfo : EIATTR_SW_WAR
	.align		4
.L_97:
        /*00a0*/ 	.byte	0x04, 0x36
        /*00a2*/ 	.short	(.L_99 - .L_98)
.L_98:
        /*00a4*/ 	.word	0x00000008
.L_99:


//--------------------- .nv.info._Z17cuda_permutationPPfS_iiiiPi --------------------------
	.section	.nv.info._Z17cuda_permutationPPfS_iiiiPi,"",@"SHT_CUDA_INFO"
	.sectionflags	@""
	.align	4


	//----- nvinfo : EIATTR_CUDA_API_VERSION
	.align		4
        /*0000*/ 	.byte	0x04, 0x37
        /*0002*/ 	.short	(.L_101 - .L_100)
.L_100:
        /*0004*/ 	.word	0x00000082


	//----- nvinfo : EIATTR_KPARAM_INFO
	.align		4
.L_101:
        /*0008*/ 	.byte	0x04, 0x17
        /*000a*/ 	.short	(.L_103 - .L_102)
.L_102:
        /*000c*/ 	.word	0x00000000
        /*0010*/ 	.short	0x0006
        /*0012*/ 	.short	0x0020
        /*0014*/ 	.byte	0x00, 0xf5, 0x21, 0x00


	//----- nvinfo : EIATTR_KPARAM_INFO
	.align		4
.L_103:
        /*0018*/ 	.byte	0x04, 0x17
        /*001a*/ 	.short	(.L_105 - .L_104)
.L_104:
        /*001c*/ 	.word	0x00000000
        /*0020*/ 	.short	0x0005
        /*0022*/ 	.short	0x001c
        /*0024*/ 	.byte	0x00, 0xf0, 0x11, 0x00


	//----- nvinfo : EIATTR_KPARAM_INFO
	.align		4
.L_105:
        /*0028*/ 	.byte	0x04, 0x17
        /*002a*/ 	.short	(.L_107 - .L_106)
.L_106:
        /*002c*/ 	.word	0x00000000
        /*0030*/ 	.short	0x0004
        /*0032*/ 	.short	0x0018
        /*0034*/ 	.byte	0x00, 0xf0, 0x11, 0x00


	//----- nvinfo : EIATTR_KPARAM_INFO
	.align		4
.L_107:
        /*0038*/ 	.byte	0x04, 0x17
        /*003a*/ 	.short	(.L_109 - .L_108)
.L_108:
        /*003c*/ 	.word	0x00000000
        /*0040*/ 	.short	0x0003
        /*0042*/ 	.short	0x0014
        /*0044*/ 	.byte	0x00, 0xf0, 0x11, 0x00


	//----- nvinfo : EIATTR_KPARAM_INFO
	.align		4
.L_109:
        /*0048*/ 	.byte	0x04, 0x17
        /*004a*/ 	.short	(.L_111 - .L_110)
.L_110:
        /*004c*/ 	.word	0x00000000
        /*0050*/ 	.short	0x0002
        /*0052*/ 	.short	0x0010
        /*0054*/ 	.byte	0x00, 0xf0, 0x11, 0x00


	//----- nvinfo : EIATTR_KPARAM_INFO
	.align		4
.L_111:
        /*0058*/ 	.byte	0x04, 0x17
        /*005a*/ 	.short	(.L_113 - .L_112)
.L_112:
        /*005c*/ 	.word	0x00000000
        /*0060*/ 	.short	0x0001
        /*0062*/ 	.short	0x0008
        /*0064*/ 	.byte	0x00, 0xf5, 0x21, 0x00


	//----- nvinfo : EIATTR_KPARAM_INFO
	.align		4
.L_113:
        /*0068*/ 	.byte	0x04, 0x17
        /*006a*/ 	.short	(.L_115 - .L_114)
.L_114:
        /*006c*/ 	.word	0x00000000
        /*0070*/ 	.short	0x0000
        /*0072*/ 	.short	0x0000
        /*0074*/ 	.byte	0x00, 0xf5, 0x21, 0x00


	//----- nvinfo : EIATTR_SPARSE_MMA_MASK
	.align		4
.L_115:
        /*0078*/ 	.byte	0x03, 0x50
        /*007a*/ 	.short	0x0000


	//----- nvinfo : EIATTR_MAXREG_COUNT
	.align		4
        /*007c*/ 	.byte	0x03, 0x1b
        /*007e*/ 	.short	0x00ff


	//----- nvinfo : EIATTR_MERCURY_ISA_VERSION
	.align		4
        /*0080*/ 	.byte	0x03, 0x5f
        /*0082*/ 	.short	0x0101


	//----- nvinfo : EIATTR_VRC_CTA_INIT_COUNT
	.align		4
        /*0084*/ 	.byte	0x02, 0x4a
	.zero		1
	.zero		1


	//----- nvinfo : EIATTR_EXIT_INSTR_OFFSETS
	.align		4
        /*0088*/ 	.byte	0x04, 0x1c
        /*008a*/ 	.short	(.L_117 - .L_116)


	//   ....[0]....
.L_116:
        /*008c*/ 	.word	0x000000e0


	//   ....[1]....
        /*0090*/ 	.word	0x00000170


	//   ....[2]....
        /*0094*/ 	.word	0x000001a0


	//----- nvinfo : EIATTR_CBANK_PARAM_SIZE
	.align		4
.L_117:
        /*0098*/ 	.byte	0x03, 0x19
        /*009a*/ 	.short	0x0028


	//----- nvinfo : EIATTR_PARAM_CBANK
	.align		4
        /*009c*/ 	.byte	0x04, 0x0a
        /*009e*/ 	.short	(.L_119 - .L_118)
	.align		4
.L_118:
        /*00a0*/ 	.word	index@(.nv.constant0._Z17cuda_permutationPPfS_iiiiPi)
        /*00a4*/ 	.short	0x0380
        /*00a6*/ 	.short	0x0028


	//----- nvinfo : EIATTR_SW_WAR
	.align		4
.L_119:
        /*00a8*/ 	.byte	0x04, 0x36
        /*00aa*/ 	.short	(.L_121 - .L_120)
.L_120:
        /*00ac*/ 	.word	0x00000008
.L_121:


//--------------------- .nv.info._Z21cuda_LU_factorizationPfS_iiii --------------------------
	.section	.nv.info._Z21cuda_LU_factorizationPfS_iiii,"",@"SHT_CUDA_INFO"
	.sectionflags	@""
	.align	4


	//----- nvinfo : EIATTR_CUDA_API_VERSION
	.align		4
        /*0000*/ 	.byte	0x04, 0x37
        /*0002*/ 	.short	(.L_123 - .L_122)
.L_122:
        /*0004*/ 	.word	0x00000082


	//----- nvinfo : EIATTR_KPARAM_INFO
	.align		4
.L_123:
        /*0008*/ 	.byte	0x04, 0x17
        /*000a*/ 	.short	(.L_125 - .L_124)
.L_124:
        /*000c*/ 	.word	0x00000000
        /*0010*/ 	.short	0x0005
        /*0012*/ 	.short	0x001c
        /*0014*/ 	.byte	0x00, 0xf0, 0x11, 0x00


	//----- nvinfo : EIATTR_KPARAM_INFO
	.align		4
.L_125:
        /*0018*/ 	.byte	0x04, 0x17
        /*001a*/ 	.short	(.L_127 - .L_126)
.L_126:
        /*001c*/ 	.word	0x00000000
        /*0020*/ 	.short	0x0004
        /*0022*/ 	.short	0x0018
        /*0024*/ 	.byte	0x00, 0xf0, 0x11, 0x00


	//----- nvinfo : EIATTR_KPARAM_INFO
	.align		4
.L_127:
        /*0028*/ 	.byte	0x04, 0x17
        /*002a*/ 	.short	(.L_129 - .L_128)
.L_128:
        /*002c*/ 	.word	0x00000000
        /*0030*/ 	.short	0x0003
        /*0032*/ 	.short	0x0014
        /*0034*/ 	.byte	0x00, 0xf0, 0x11, 0x00


	//----- nvinfo : EIATTR_KPARAM_INFO
	.align		4
.L_129:
        /*0038*/ 	.byte	0x04, 0x17
        /*003a*/ 	.short	(.L_131 - .L_130)
.L_130:
        /*003c*/ 	.word	0x00000000
        /*0040*/ 	.short	0x0002
        /*0042*/ 	.short	0x0010
        /*0044*/ 	.byte	0x00, 0xf0, 0x11, 0x00


	//----- nvinfo : EIATTR_KPARAM_INFO
	.align		4
.L_131:
        /*0048*/ 	.byte	0x04, 0x17
        /*004a*/ 	.short	(.L_133 - .L_132)
.L_132:
        /*004c*/ 	.word	0x00000000
        /*0050*/ 	.short	0x0001
        /*0052*/ 	.short	0x0008
        /*0054*/ 	.byte	0x00, 0xf5, 0x21, 0x00


	//----- nvinfo : EIATTR_KPARAM_INFO
	.align		4
.L_133:
        /*0058*/ 	.byte	0x04, 0x17
        /*005a*/ 	.short	(.L_135 - .L_134)
.L_134:
        /*005c*/ 	.word	0x00000000
        /*0060*/ 	.short	0x0000
        /*0062*/ 	.short	0x0000
        /*0064*/ 	.byte	0x00, 0xf5, 0x21, 0x00


	//----- nvinfo : EIATTR_SPARSE_MMA_MASK
	.align		4
.L_135:
        /*0068*/ 	.byte	0x03, 0x50
        /*006a*/ 	.short	0x0000


	//----- nvinfo : EIATTR_MAXREG_COUNT
	.align		4
        /*006c*/ 	.byte	0x03, 0x1b
        /*006e*/ 	.short	0x00ff


	//----- nvinfo : EIATTR_MERCURY_ISA_VERSION
	.align		4
        /*0070*/ 	.byte	0x03, 0x5f
        /*0072*/ 	.short	0x0101


	//----- nvinfo : EIATTR_VRC_CTA_INIT_COUNT
	.align		4
        /*0074*/ 	.byte	0x02, 0x4a
	.zero		1
	.zero		1


	//----- nvinfo : EIATTR_EXIT_INSTR_OFFSETS
	.align		4
        /*0078*/ 	.byte	0x04, 0x1c
        /*007a*/ 	.short	(.L_137 - .L_136)


	//   ....[0]....
.L_136:
        /*007c*/ 	.word	0x000000c0


	//   ....[1]....
        /*0080*/ 	.word	0x00000100


	//   ....[2]....
        /*0084*/ 	.word	0x00000460


	//----- nvinfo : EIATTR_CRS_STACK_SIZE
	.align		4
.L_137:
        /*0088*/ 	.byte	0x04, 0x1e
        /*008a*/ 	.short	(.L_139 - .L_138)
.L_138:
        /*008c*/ 	.word	0x00000000


	//----- nvinfo : EIATTR_CBANK_PARAM_SIZE
	.align		4
.L_139:
        /*0090*/ 	.byte	0x03, 0x19
        /*0092*/ 	.short	0x0020


	//----- nvinfo : EIATTR_PARAM_CBANK
	.align		4
        /*0094*/ 	.byte	0x04, 0x0a
        /*0096*/ 	.short	(.L_141 - .L_140)
	.align		4
.L_140:
        /*0098*/ 	.word	index@(.nv.constant0._Z21cuda_LU_factorizationPfS_iiii)
        /*009c*/ 	.short	0x0380
        /*009e*/ 	.short	0x0020


	//----- nvinfo : EIATTR_SW_WAR
	.align		4
.L_141:
        /*00a0*/ 	.byte	0x04, 0x36
        /*00a2*/ 	.short	(.L_143 - .L_142)
.L_142:
        /*00a4*/ 	.word	0x00000008
.L_143:


//--------------------- .nv.callgraph             --------------------------
	.section	.nv.callgraph,"",@"SHT_CUDA_CALLGRAPH"
	.align	4
	.sectionentsize	8
	.align		4
        /*0000*/ 	.word	0x00000000
	.align		4
        /*0004*/ 	.word	0xffffffff
	.align		4
        /*0008*/ 	.word	0x00000000
	.align		4
        /*000c*/ 	.word	0xfffffffe
	.align		4
        /*0010*/ 	.word	0x00000000
	.align		4
        /*0014*/ 	.word	0xfffffffd
	.align		4
        /*0018*/ 	.word	0x00000000
	.align		4
        /*001c*/ 	.word	0xfffffffc


//--------------------- .text._Z13cuda_reduce_UPfS_ii --------------------------
	.section	.text._Z13cuda_reduce_UPfS_ii,"ax",@progbits
	.align	128
        .global         _Z13cuda_reduce_UPfS_ii
        .type           _Z13cuda_reduce_UPfS_ii,@function
        .size           _Z13cuda_reduce_UPfS_ii,(.L_x_145 - _Z13cuda_reduce_UPfS_ii)
        .other          _Z13cuda_reduce_UPfS_ii,@"STO_CUDA_ENTRY STV_DEFAULT"
_Z13cuda_reduce_UPfS_ii:
.text._Z13cuda_reduce_UPfS_ii:
[----:B------:R-:W-:Y:S01]  /*0000*/  LDC R1, c[0x0][0x37c] ;  /* 0x0000df00ff017b82 */ /* 0x000fe20000000800 */
[----:B------:R-:W0:Y:S07]  /*0010*/  S2R R0, SR_TID.X ;  /* 0x0000000000007919 */ /* 0x000e2e0000002100 */
[----:B------:R-:W0:Y:S01]  /*0020*/  S2UR UR4, SR_CTAID.X ;  /* 0x00000000000479c3 */ /* 0x000e220000002500 */
[----:B------:R-:W1:Y:S01]  /*0030*/  LDCU.64 UR6, c[0x0][0x390] ;  /* 0x00007200ff0677ac */ /* 0x000e620008000a00 */
[----:B------:R-:W2:Y:S06]  /*0040*/  S2R R5, SR_TID.Y ;  /* 0x0000000000057919 */ /* 0x000eac0000002200 */
[----:B------:R-:W0:Y:S08]  /*0050*/  LDC R3, c[0x0][0x360] ;  /* 0x0000d800ff037b82 */ /* 0x000e300000000800 */
[----:B------:R-:W2:Y:S08]  /*0060*/  S2UR UR5, SR_CTAID.Y ;  /* 0x00000000000579c3 */ /* 0x000eb00000002600 */
[----:B------:R-:W2:Y:S01]  /*0070*/  LDC R2, c[0x0][0x364] ;  /* 0x0000d900ff027b82 */ /* 0x000ea20000000800 */
[----:B0-----:R-:W-:-:S05]  /*0080*/  IMAD R3, R3, UR4, R0 ;  /* 0x0000000403037c24 */ /* 0x001fca000f8e0200 */
[----:B-1----:R-:W-:Y:S01]  /*0090*/  ISETP.GE.AND P0, PT, R3, UR7, PT ;  /* 0x0000000703007c0c */ /* 0x002fe2000bf06270 */
[----:B--2---:R-:W-:-:S05]  /*00a0*/  IMAD R0, R2, UR5, R5 ;  /* 0x0000000502007c24 */ /* 0x004fca000f8e0205 */
[----:B------:R-:W-:-:S04]  /*00b0*/  ISETP.GE.OR P0, PT, R0, UR6, P0 ;  /* 0x0000000600007c0c */ /* 0x000fc80008706670 */
[----:B------:R-:W-:-:S13]  /*00c0*/  ISETP.NE.OR P0, PT, R0, R3, P0 ;  /* 0x000000030000720c */ /* 0x000fda0000705670 */
[----:B------:R-:W-:Y:S05]  /*00d0*/  @P0 EXIT ;  /* 0x000000000000094d */ /* 0x000fea0003800000 */
[----:B------:R-:W0:Y:S01]  /*00e0*/  LDC.64 R4, c[0x0][0x380] ;  /* 0x0000e000ff047b82 */ /* 0x000e220000000a00 */
[----:B------:R-:W1:Y:S01]  /*00f0*/  LDCU.64 UR4, c[0x0][0x358] ;  /* 0x00006b00ff0477ac */ /* 0x000e620008000a00 */
[----:B------:R-:W-:-:S06]  /*0100*/  IMAD R9, R3, UR7, R3 ;  /* 0x0000000703097c24 */ /* 0x000fcc000f8e0203 */
[----:B------:R-:W2:Y:S01]  /*0110*/  LDC.64 R6, c[0x0][0x388] ;  /* 0x0000e200ff067b82 */ /* 0x000ea20000000a00 */
[----:B0-----:R-:W-:-:S05]  /*0120*/  IMAD.WIDE R4, R9, 0x4, R4 ;  /* 0x0000000409047825 */ /* 0x001fca00078e0204 */
[----:B-1----:R-:W3:Y:S01]  /*0130*/  LDG.E R9, desc[UR4][R4.64] ;  /* 0x0000000404097981 */ /* 0x002ee2000c1e1900 */
[----:B--2---:R-:W-:-:S05]  /*0140*/  IMAD.WIDE.U32 R6, R3, 0x4, R6 ;  /* 0x0000000403067825 */ /* 0x004fca00078e0006 */
[----:B------:R-:W2:Y:S01]  /*0150*/  LDG.E R0, desc[UR4][R6.64] ;  /* 0x0000000406007981 */ /* 0x000ea2000c1e1900 */
[----:B------:R-:W-:Y:S01]  /*0160*/  BSSY.RECONVERGENT B0, `(.L_x_0) ;  /* 0x000000d000007945 */ /* 0x000fe20003800200 */
[----:B---3--:R-:W0:Y:S08]  /*0170*/  MUFU.RCP R2, R9 ;  /* 0x0000000900027308 */ /* 0x008e300000001000 */
[----:B--2---:R-:W1:Y:S01]  /*0180*/  FCHK P0, R0, R9 ;  /* 0x0000000900007302 */ /* 0x004e620000000000 */
[----:B0-----:R-:W-:-:S04]  /*0190*/  FFMA R3, -R9, R2, 1 ;  /* 0x3f80000009037423 */ /* 0x001fc80000000102 */
[----:B------:R-:W-:-:S04]  /*01a0*/  FFMA R3, R2, R3, R2 ;  /* 0x0000000302037223 */ /* 0x000fc80000000002 */
[----:B------:R-:W-:-:S04]  /*01b0*/  FFMA R2, R0, R3, RZ ;  /* 0x0000000300027223 */ /* 0x000fc800000000ff */
[----:B------:R-:W-:-:S04]  /*01c0*/  FFMA R8, -R9, R2, R0 ;  /* 0x0000000209087223 */ /* 0x000fc80000000100 */
[----:B------:R-:W-:Y:S01]  /*01d0*/  FFMA R3, R3, R8, R2 ;  /* 0x0000000803037223 */ /* 0x000fe20000000002 */
[----:B-1----:R-:W-:Y:S06]  /*01e0*/  @!P0 BRA `(.L_x_1) ;  /* 0x0000000000108947 */ /* 0x002fec0003800000 */
[----:B------:R-:W-:Y:S01]  /*01f0*/  IMAD.MOV.U32 R3, RZ, RZ, R9 ;  /* 0x000000ffff037224 */ /* 0x000fe200078e0009 */
[----:B------:R-:W-:-:S07]  /*0200*/  MOV R2, 0x220 ;  /* 0x0000022000027802 */ /* 0x000fce0000000f00 */
[----:B------:R-:W-:Y:S05]  /*0210*/  CALL.REL.NOINC `($__internal_0_$__cuda_sm3x_div_rn_noftz_f32_slowpath) ;  /* 0x0000000000547944 */ /* 0x000fea0003c00000 */
[----:B------:R-:W-:-:S07]  /*0220*/  IMAD.MOV.U32 R3, RZ, RZ, R0 ;  /* 0x000000ffff037224 */ /* 0x000fce00078e0000 */
.L_x_1:
[----:B------:R-:W-:Y:S05]  /*0230*/  BSYNC.RECONVERGENT B0 ;  /* 0x0000000000007941 */ /* 0x000fea0003800200 */
.L_x_0:
[----:B------:R0:W-:Y:S04]  /*0240*/  STG.E desc[UR4][R6.64], R3 ;  /* 0x0000000306007986 */ /* 0x0001e8000c101904 */
[----:B------:R-:W2:Y:S01]  /*0250*/  LDG.E R9, desc[UR4][R4.64] ;  /* 0x0000000404097981 */ /* 0x000ea2000c1e1900 */
[----:B------:R-:W-:Y:S01]  /*0260*/  BSSY.RECONVERGENT B0, `(.L_x_2) ;  /* 0x000000e000007945 */ /* 0x000fe20003800200 */
[----:B--2---:R-:W1:Y:S08]  /*0270*/  MUFU.RCP R0, R9 ;  /* 0x0000000900007308 */ /* 0x004e700000001000 */
[----:B------:R-:W2:Y:S01]  /*0280*/  FCHK P0, R9, R9 ;  /* 0x0000000909007302 */ /* 0x000ea20000000000 */
[----:B-1----:R-:W-:-:S04]  /*0290*/  FFMA R11, -R9, R0, 1 ;  /* 0x3f800000090b7423 */ /* 0x002fc80000000100 */
[----:B------:R-:W-:-:S04]  /*02a0*/  FFMA R0, R0, R11, R0 ;  /* 0x0000000b00007223 */ /* 0x000fc80000000000 */
[----:B------:R-:W-:-:S04]  /*02b0*/  FFMA R2, R9, R0, RZ ;  /* 0x0000000009027223 */ /* 0x000fc800000000ff */
[----:B------:R-:W-:-:S04]  /*02c0*/  FFMA R11, -R9, R2, R9 ;  /* 0x00000002090b7223 */ /* 0x000fc80000000109 */
[----:B------:R-:W-:Y:S01]  /*02d0*/  FFMA R11, R0, R11, R2 ;  /* 0x0000000b000b7223 */ /* 0x000fe20000000002 */
[----:B0-2---:R-:W-:Y:S06]  /*02e0*/  @!P0 BRA `(.L_x_3) ;  /* 0x0000000000148947 */ /* 0x005fec0003800000 */
[--C-:B------:R-:W-:Y:S01]  /*02f0*/  IMAD.MOV.U32 R0, RZ, RZ, R9.reuse ;  /* 0x000000ffff007224 */ /* 0x100fe200078e0009 */
[----:B------:R-:W-:Y:S01]  /*0300*/  MOV R2, 0x330 ;  /* 0x0000033000027802 */ /* 0x000fe20000000f00 */
[----:B------:R-:W-:-:S07]  /*0310*/  IMAD.MOV.U32 R3, RZ, RZ, R9 ;  /* 0x000000ffff037224 */ /* 0x000fce00078e0009 */
[----:B------:R-:W-:Y:S05]  /*0320*/  CALL.REL.NOINC `($__internal_0_$__cuda_sm3x_div_rn_noftz_f32_slowpath) ;  /* 0x0000000000107944 */ /* 0x000fea0003c00000 */
[----:B------:R-:W-:-:S07]  /*0330*/  IMAD.MOV.U32 R11, RZ, RZ, R0 ;  /* 0x000000ffff0b7224 */ /* 0x000fce00078e0000 */
.L_x_3:
[----:B------:R-:W-:Y:S05]  /*0340*/  BSYNC.RECONVERGENT B0 ;  /* 0x0000000000007941 */ /* 0x000fea0003800200 */
.L_x_2:
[----:B------:R-:W-:Y:S01]  /*0350*/  STG.E desc[UR4][R4.64], R11 ;  /* 0x0000000b04007986 */ /* 0x000fe2000c101904 */
[----:B------:R-:W-:Y:S05]  /*0360*/  EXIT ;  /* 0x000000000000794d */ /* 0x000fea0003800000 */
        .weak           $__internal_0_$__cuda_sm3x_div_rn_noftz_f32_slowpath
        .type           $__internal_0_$__cuda_sm3x_div_rn_noftz_f32_slowpath,@function
        .size           $__internal_0_$__cuda_sm3x_div_rn_noftz_f32_slowpath,(.L_x_145 - $__internal_0_$__cuda_sm3x_div_rn_noftz_f32_slowpath)
$__internal_0_$__cuda_sm3x_div_rn_noftz_f32_slowpath:
[----:B------:R-:W-:Y:S01]  /*0370*/  SHF.R.U32.HI R9, RZ, 0x17, R3 ;  /* 0x00000017ff097819 */ /* 0x000fe20000011603 */
[----:B------:R-:W-:Y:S01]  /*0380*/  BSSY.RECONVERGENT B1, `(.L_x_4) ;  /* 0x0000062000017945 */ /* 0x000fe20003800200 */
[----:B------:R-:W-:Y:S02]  /*0390*/  SHF.R.U32.HI R8, RZ, 0x17, R0 ;  /* 0x00000017ff087819 */ /* 0x000fe40000011600 */
[----:B------:R-:W-:Y:S02]  /*03a0*/  LOP3.LUT R14, R9, 0xff, RZ, 0xc0, !PT ;  /* 0x000000ff090e7812 */ /* 0x000fe400078ec0ff */
[----:B------:R-:W-:-:S03]  /*03b0*/  LOP3.LUT R12, R8, 0xff, RZ, 0xc0, !PT ;  /* 0x000000ff080c7812 */ /* 0x000fc600078ec0ff */
[----:B------:R-:W-:Y:S02]  /*03c0*/  VIADD R10, R14, 0xffffffff ;  /* 0xffffffff0e0a7836 */ /* 0x000fe40000000000 */
[----:B------:R-:W-:-:S03]  /*03d0*/  VIADD R9, R12, 0xffffffff ;  /* 0xffffffff0c097836 */ /* 0x000fc60000000000 */
[----:B------:R-:W-:-:S04]  /*03e0*/  ISETP.GT.U32.AND P0, PT, R10, 0xfd, PT ;  /* 0x000000fd0a00780c */ /* 0x000fc80003f04070 */
[----:B------:R-:W-:-:S13]  /*03f0*/  ISETP.GT.U32.OR P0, PT, R9, 0xfd, P0 ;  /* 0x000000fd0900780c */ /* 0x000fda0000704470 */
[----:B------:R-:W-:Y:S01]  /*0400*/  @!P0 IMAD.MOV.U32 R8, RZ, RZ, RZ ;  /* 0x000000ffff088224 */ /* 0x000fe200078e00ff */
[----:B------:R-:W-:Y:S06]  /*0410*/  @!P0 BRA `(.L_x_5) ;  /* 0x00000000005c8947 */ /* 0x000fec0003800000 */
[----:B------:R-:W-:Y:S02]  /*0420*/  FSETP.GTU.FTZ.AND P0, PT, |R0|, +INF , PT ;  /* 0x7f8000000000780b */ /* 0x000fe40003f1c200 */
[----:B------:R-:W-:-:S04]  /*0430*/  FSETP.GTU.FTZ.AND P1, PT, |R3|, +INF , PT ;  /* 0x7f8000000300780b */ /* 0x000fc80003f3c200 */
[----:B------:R-:W-:-:S13]  /*0440*/  PLOP3.LUT P0, PT, P0, P1, PT, 0xf8, 0x8f ;  /* 0x00000000008f781c */ /* 0x000fda0000703f70 */
[----:B------:R-:W-:Y:S05]  /*0450*/  @P0 BRA `(.L_x_6) ;  /* 0x00000004004c0947 */ /* 0x000fea0003800000 */
[----:B------:R-:W-:-:S13]  /*0460*/  LOP3.LUT P0, RZ, R3, 0x7fffffff, R0, 0xc8, !PT ;  /* 0x7fffffff03ff7812 */ /* 0x000fda000780c800 */
[----:B------:R-:W-:Y:S05]  /*0470*/  @!P0 BRA `(.L_x_7) ;  /* 0x00000004003c8947 */ /* 0x000fea0003800000 */
[C---:B------:R-:W-:Y:S02]  /*0480*/  FSETP.NEU.FTZ.AND P2, PT, |R0|.reuse, +INF , PT ;  /* 0x7f8000000000780b */ /* 0x040fe40003f5d200 */
[----:B------:R-:W-:Y:S02]  /*0490*/  FSETP.NEU.FTZ.AND P1, PT, |R3|, +INF , PT ;  /* 0x7f8000000300780b */ /* 0x000fe40003f3d200 */
[----:B------:R-:W-:-:S11]  /*04a0*/  FSETP.NEU.FTZ.AND P0, PT, |R0|, +INF , PT ;  /* 0x7f8000000000780b */ /* 0x000fd60003f1d200 */
[----:B------:R-:W-:Y:S05]  /*04b0*/  @!P1 BRA !P2, `(.L_x_7) ;  /* 0x00000004002c9947 */ /* 0x000fea0005000000 */
[----:B------:R-:W-:-:S04]  /*04c0*/  LOP3.LUT P2, RZ, R0, 0x7fffffff, RZ, 0xc0, !PT ;  /* 0x7fffffff00ff7812 */ /* 0x000fc8000784c0ff */
[----:B------:R-:W-:-:S13]  /*04d0*/  PLOP3.LUT P1, PT, P1, P2, PT, 0x2f, 0xf2 ;  /* 0x0000000000f2781c */ /* 0x000fda0000f24577 */
[----:B------:R-:W-:Y:S05]  /*04e0*/  @P1 BRA `(.L_x_8) ;  /* 0x0000000400181947 */ /* 0x000fea0003800000 */
[----:B------:R-:W-:-:S04]  /*04f0*/  LOP3.LUT P1, RZ, R3, 0x7fffffff, RZ, 0xc0, !PT ;  /* 0x7fffffff03ff7812 */ /* 0x000fc8000782c0ff */
[----:B------:R-:W-:-:S13]  /*0500*/  PLOP3.LUT P0, PT, P0, P1, PT, 0x2f, 0xf2 ;  /* 0x0000000000f2781c */ /* 0x000fda0000702577 */
[----:B------:R-:W-:Y:S05]  /*0510*/  @P0 BRA `(.L_x_9) ;  /* 0x0000000400000947 */ /* 0x000fea0003800000 */
[----:B------:R-:W-:Y:S02]  /*0520*/  ISETP.GE.AND P0, PT, R9, RZ, PT ;  /* 0x000000ff0900720c */ /* 0x000fe40003f06270 */
[----:B------:R-:W-:-:S11]  /*0530*/  ISETP.GE.AND P1, PT, R10, RZ, PT ;  /* 0x000000ff0a00720c */ /* 0x000fd60003f26270 */
[----:B------:R-:W-:Y:S02]  /*0540*/  @P0 IMAD.MOV.U32 R8, RZ, RZ, RZ ;  /* 0x000000ffff080224 */ /* 0x000fe400078e00ff */
[----:B------:R-:W-:Y:S01]  /*0550*/  @!P0 FFMA R0, R0, 1.84467440737095516160e+19, RZ ;  /* 0x5f80000000008823 */ /* 0x000fe200000000ff */
[----:B------:R-:W-:Y:S02]  /*0560*/  @!P0 IMAD.MOV.U32 R8, RZ, RZ, -0x40 ;  /* 0xffffffc0ff088424 */ /* 0x000fe400078e00ff */
[----:B------:R-:W-:Y:S02]  /*0570*/  @!P1 FFMA R3, R3, 1.84467440737095516160e+19, RZ ;  /* 0x5f80000003039823 */ /* 0x000fe400000000ff */
[----:B------:R-:W-:-:S07]  /*0580*/  @!P1 VIADD R8, R8, 0x40 ;  /* 0x0000004008089836 */ /* 0x000fce0000000000 */
.L_x_5:
[----:B------:R-:W-:Y:S01]  /*0590*/  LEA R10, R14, 0xc0800000, 0x17 ;  /* 0xc08000000e0a7811 */ /* 0x000fe200078eb8ff */
[----:B------:R-:W-:Y:S04]  /*05a0*/  BSSY.RECONVERGENT B2, `(.L_x_10) ;  /* 0x0000036000027945 */ /* 0x000fe80003800200 */
[----:B------:R-:W-:Y:S02]  /*05b0*/  IMAD.IADD R10, R3, 0x1, -R10 ;  /* 0x00000001030a7824 */ /* 0x000fe400078e0a0a */
[----:B------:R-:W-:Y:S02]  /*05c0*/  VIADD R3, R12, 0xffffff81 ;  /* 0xffffff810c037836 */ /* 0x000fe40000000000 */
[----:B------:R-:W0:Y:S01]  /*05d0*/  MUFU.RCP R9, R10 ;  /* 0x0000000a00097308 */ /* 0x000e220000001000 */
[----:B------:R-:W-:Y:S01]  /*05e0*/  FADD.FTZ R11, -R10, -RZ ;  /* 0x800000ff0a0b7221 */ /* 0x000fe20000010100 */
[----:B------:R-:W-:-:S03]  /*05f0*/  IMAD R0, R3, -0x800000, R0 ;  /* 0xff80000003007824 */ /* 0x000fc600078e0200 */
[----:B0-----:R-:W-:-:S04]  /*0600*/  FFMA R12, R9, R11, 1 ;  /* 0x3f800000090c7423 */ /* 0x001fc8000000000b */
[----:B------:R-:W-:-:S04]  /*0610*/  FFMA R16, R9, R12, R9 ;  /* 0x0000000c09107223 */ /* 0x000fc80000000009 */
[----:B------:R-:W-:-:S04]  /*0620*/  FFMA R9, R0, R16, RZ ;  /* 0x0000001000097223 */ /* 0x000fc800000000ff */
[----:B------:R-:W-:-:S04]  /*0630*/  FFMA R12, R11, R9, R0 ;  /* 0x000000090b0c7223 */ /* 0x000fc80000000000 */
[----:B------:R-:W-:Y:S01]  /*0640*/  FFMA R13, R16, R12, R9 ;  /* 0x0000000c100d7223 */ /* 0x000fe20000000009 */
[----:B------:R-:W-:-:S03]  /*0650*/  IADD3 R9, PT, PT, R3, 0x7f, -R14 ;  /* 0x0000007f03097810 */ /* 0x000fc60007ffe80e */
[----:B------:R-:W-:Y:S02]  /*0660*/  FFMA R12, R11, R13, R0 ;  /* 0x0000000d0b0c7223 */ /* 0x000fe40000000000 */
[----:B------:R-:W-:Y:S02]  /*0670*/  IMAD.IADD R9, R9, 0x1, R8 ;  /* 0x0000000109097824 */ /* 0x000fe400078e0208 */
[----:B------:R-:W-:-:S05]  /*0680*/  FFMA R0, R16, R12, R13 ;  /* 0x0000000c10007223 */ /* 0x000fca000000000d */
[----:B------:R-:W-:-:S04]  /*0690*/  SHF.R.U32.HI R3, RZ, 0x17, R0 ;  /* 0x00000017ff037819 */ /* 0x000fc80000011600 */
[----:B------:R-:W-:-:S05]  /*06a0*/  LOP3.LUT R3, R3, 0xff, RZ, 0xc0, !PT ;  /* 0x000000ff03037812 */ /* 0x000fca00078ec0ff */
[----:B------:R-:W-:-:S04]  /*06b0*/  IMAD.IADD R11, R3, 0x1, R9 ;  /* 0x00000001030b7824 */ /* 0x000fc800078e0209 */
[----:B------:R-:W-:-:S05]  /*06c0*/  VIADD R3, R11, 0xffffffff ;  /* 0xffffffff0b037836 */ /* 0x000fca0000000000 */
[----:B------:R-:W-:-:S13]  /*06d0*/  ISETP.GE.U32.AND P0, PT, R3, 0xfe, PT ;  /* 0x000000fe0300780c */ /* 0x000fda0003f06070 */
[----:B------:R-:W-:Y:S05]  /*06e0*/  @!P0 BRA `(.L_x_11) ;  /* 0x0000000000808947 */ /* 0x000fea0003800000 */
[----:B------:R-:W-:-:S13]  /*06f0*/  ISETP.GT.AND P0, PT, R11, 0xfe, PT ;  /* 0x000000fe0b00780c */ /* 0x000fda0003f04270 */
[----:B------:R-:W-:Y:S05]  /*0700*/  @P0 BRA `(.L_x_12) ;  /* 0x00000000006c0947 */ /* 0x000fea0003800000 */
[----:B------:R-:W-:-:S13]  /*0710*/  ISETP.GE.AND P0, PT, R11, 0x1, PT ;  /* 0x000000010b00780c */ /* 0x000fda0003f06270 */
[----:B------:R-:W-:Y:S05]  /*0720*/  @P0 BRA `(.L_x_13) ;  /* 0x0000000000740947 */ /* 0x000fea0003800000 */
[----:B------:R-:W-:Y:S02]  /*0730*/  ISETP.GE.AND P0, PT, R11, -0x18, PT ;  /* 0xffffffe80b00780c */ /* 0x000fe40003f06270 */
[----:B------:R-:W-:-:S11]  /*0740*/  LOP3.LUT R0, R0, 0x80000000, RZ, 0xc0, !PT ;  /* 0x8000000000007812 */ /* 0x000fd600078ec0ff */
[----:B------:R-:W-:Y:S05]  /*0750*/  @!P0 BRA `(.L_x_13) ;  /* 0x0000000000688947 */ /* 0x000fea0003800000 */
[CCC-:B------:R-:W-:Y:S01]  /*0760*/  FFMA.RZ R3, R16.reuse, R12.reuse, R13.reuse ;  /* 0x0000000c10037223 */ /* 0x1c0fe2000000c00d */
[C---:B------:R-:W-:Y:S02]  /*0770*/  VIADD R10, R11.reuse, 0x20 ;  /* 0x000000200b0a7836 */ /* 0x040fe40000000000 */
[CCC-:B------:R-:W-:Y:S01]  /*0780*/  FFMA.RM R8, R16.reuse, R12.reuse, R13.reuse ;  /* 0x0000000c10087223 */ /* 0x1c0fe2000000400d */
[----:B------:R-:W-:Y:S02]  /*0790*/  ISETP.NE.AND P2, PT, R11, RZ, PT ;  /* 0x000000ff0b00720c */ /* 0x000fe40003f45270 */
[----:B------:R-:W-:Y:S01]  /*07a0*/  LOP3.LUT R9, R3, 0x7fffff, RZ, 0xc0, !PT ;  /* 0x007fffff03097812 */ /* 0x000fe200078ec0ff */
[----:B------:R-:W-:Y:S01]  /*07b0*/  FFMA.RP R3, R16, R12, R13 ;  /* 0x0000000c10037223 */ /* 0x000fe2000000800d */
[----:B------:R-:W-:Y:S01]  /*07c0*/  ISETP.NE.AND P1, PT, R11, RZ, PT ;  /* 0x000000ff0b00720c */ /* 0x000fe20003f25270 */
[----:B------:R-:W-:Y:S01]  /*07d0*/  IMAD.MOV R11, RZ, RZ, -R11 ;  /* 0x000000ffff0b7224 */ /* 0x000fe200078e0a0b */
[----:B------:R-:W-:-:S02]  /*07e0*/  LOP3.LUT R9, R9, 0x800000, RZ, 0xfc, !PT ;  /* 0x0080000009097812 */ /* 0x000fc400078efcff */
[----:B------:R-:W-:Y:S02]  /*07f0*/  FSETP.NEU.FTZ.AND P0, PT, R3, R8, PT ;  /* 0x000000080300720b */ /* 0x000fe40003f1d000 */
[----:B------:R-:W-:Y:S02]  /*0800*/  SHF.L.U32 R10, R9, R10, RZ ;  /* 0x0000000a090a7219 */ /* 0x000fe400000006ff */
[----:B------:R-:W-:Y:S02]  /*0810*/  SEL R8, R11, RZ, P2 ;  /* 0x000000ff0b087207 */ /* 0x000fe40001000000 */
[----:B------:R-:W-:Y:S02]  /*0820*/  ISETP.NE.AND P1, PT, R10, RZ, P1 ;  /* 0x000000ff0a00720c */ /* 0x000fe40000f25270 */
[----:B------:R-:W-:Y:S02]  /*0830*/  SHF.R.U32.HI R8, RZ, R8, R9 ;  /* 0x00000008ff087219 */ /* 0x000fe40000011609 */
[----:B------:R-:W-:-:S02]  /*0840*/  PLOP3.LUT P0, PT, P0, P1, PT, 0xf8, 0x8f ;  /* 0x00000000008f781c */ /* 0x000fc40000703f70 */
[----:B------:R-:W-:Y:S02]  /*0850*/  SHF.R.U32.HI R10, RZ, 0x1, R8 ;  /* 0x00000001ff0a7819 */ /* 0x000fe40000011608 */
[----:B------:R-:W-:-:S04]  /*0860*/  SEL R3, RZ, 0x1, !P0 ;  /* 0x00000001ff037807 */ /* 0x000fc80004000000 */
[----:B------:R-:W-:-:S04]  /*0870*/  LOP3.LUT R3, R3, 0x1, R10, 0xf8, !PT ;  /* 0x0000000103037812 */ /* 0x000fc800078ef80a */
[----:B------:R-:W-:-:S05]  /*0880*/  LOP3.LUT R3, R3, R8, RZ, 0xc0, !PT ;  /* 0x0000000803037212 */ /* 0x000fca00078ec0ff */
[----:B------:R-:W-:-:S05]  /*0890*/  IMAD.IADD R3, R10, 0x1, R3 ;  /* 0x000000010a037824 */ /* 0x000fca00078e0203 */
[----:B------:R-:W-:Y:S01]  /*08a0*/  LOP3.LUT R0, R3, R0, RZ, 0xfc, !PT ;  /* 0x0000000003007212 */ /* 0x000fe200078efcff */
[----:B------:R-:W-:Y:S06]  /*08b0*/  BRA `(.L_x_13) ;  /* 0x0000000000107947 */ /* 0x000fec0003800000 */
.L_x_12:
[----:B------:R-:W-:-:S04]  /*08c0*/  LOP3.LUT R0, R0, 0x80000000, RZ, 0xc0, !PT ;  /* 0x8000000000007812 */ /* 0x000fc800078ec0ff */
[----:B------:R-:W-:Y:S01]  /*08d0*/  LOP3.LUT R0, R0, 0x7f800000, RZ, 0xfc, !PT ;  /* 0x7f80000000007812 */ /* 0x000fe200078efcff */
[----:B------:R-:W-:Y:S06]  /*08e0*/  BRA `(.L_x_13) ;  /* 0x0000000000047947 */ /* 0x000fec0003800000 */
.L_x_11:
[----:B------:R-:W-:-:S07]  /*08f0*/  IMAD R0, R9, 0x800000, R0 ;  /* 0x0080000009007824 */ /* 0x000fce00078e0200 */
.L_x_13:
[----:B------:R-:W-:Y:S05]  /*0900*/  BSYNC.RECONVERGENT B2 ;  /* 0x0000000000027941 */ /* 0x000fea0003800200 */
.L_x_10:
[----:B------:R-:W-:Y:S05]  /*0910*/  BRA `(.L_x_14) ;  /* 0x0000000000207947 */ /* 0x000fea0003800000 */
.L_x_9:
[----:B------:R-:W-:-:S04]  /*0920*/  LOP3.LUT R0, R3, 0x80000000, R0, 0x48, !PT ;  /* 0x8000000003007812 */ /* 0x000fc800078e4800 */
[----:B------:R-:W-:Y:S01]  /*0930*/  LOP3.LUT R0, R0, 0x7f800000, RZ, 0xfc, !PT ;  /* 0x7f80000000007812 */ /* 0x000fe200078efcff */
[----:B------:R-:W-:Y:S06]  /*0940*/  BRA `(.L_x_14) ;  /* 0x0000000000147947 */ /* 0x000fec0003800000 */
.L_x_8:
[----:B------:R-:W-:Y:S01]  /*0950*/  LOP3.LUT R0, R3, 0x80000000, R0, 0x48, !PT ;  /* 0x8000000003007812 */ /* 0x000fe200078e4800 */
[----:B------:R-:W-:Y:S06]  /*0960*/  BRA `(.L_x_14) ;  /* 0x00000000000c7947 */ /* 0x000fec0003800000 */
.L_x_7:
[----:B------:R-:W0:Y:S01]  /*0970*/  MUFU.RSQ R0, -QNAN ;  /* 0xffc0000000007908 */ /* 0x000e220000001400 */
[----:B------:R-:W-:Y:S05]  /*0980*/  BRA `(.L_x_14) ;  /* 0x0000000000047947 */ /* 0x000fea0003800000 */
.L_x_6:
[----:B------:R-:W-:-:S07]  /*0990*/  FADD.FTZ R0, R0, R3 ;  /* 0x0000000300007221 */ /* 0x000fce0000010000 */
.L_x_14:
[----:B------:R-:W-:Y:S05]  /*09a0*/  BSYNC.RECONVERGENT B1 ;  /* 0x0000000000017941 */ /* 0x000fea0003800200 */
.L_x_4:
[----:B------:R-:W-:-:S04]  /*09b0*/  IMAD.MOV.U32 R3, RZ, RZ, 0x0 ;  /* 0x00000000ff037424 */ /* 0x000fc800078e00ff */
[----:B0-----:R-:W-:Y:S05]  /*09c0*/  RET.REL.NODEC R2 `(_Z13cuda_reduce_UPfS_ii) ;  /* 0xfffffff4028c7950 */ /* 0x001fea0003c3ffff */
.L_x_15:
[----:B------:R-:W-:-:S00]  /*09d0*/  BRA `(.L_x_15) ;  /* 0xfffffffc00fc7947 */ /* 0x000fc0000383ffff */
[----:B------:R-:W-:-:S00]  /*09e0*/  NOP ;  /* 0x0000000000007918 */ /* 0x000fc00000000000 */
        /* <DEDUP_REMOVED lines=9> */
.L_x_145:


//--------------------- .text._Z13cuda_solve_UxPfS_iiii --------------------------
	.section	.text._Z13cuda_solve_UxPfS_iiii,"ax",@progbits
	.align	128
        .global         _Z13cuda_solve_UxPfS_iiii
        .type           _Z13cuda_solve_UxPfS_iiii,@function
        .size           _Z13cuda_solve_UxPfS_iiii,(.L_x_146 - _Z13cuda_solve_UxPfS_iiii)
        .other          _Z13cuda_solve_UxPfS_iiii,@"STO_CUDA_ENTRY STV_DEFAULT"
_Z13cuda_solve_UxPfS_iiii:
.text._Z13cuda_solve_UxPfS_iiii:
[----:B------:R-:W-:Y:S08]  /*0000*/  LDC R1, c[0x0][0x37c] ;  /* 0x0000df00ff017b82 */ /* 0x000ff00000000800 */
[----:B------:R-:W0:Y:S01]  /*0010*/  LDC R4, c[0x0][0x390] ;  /* 0x0000e400ff047b82 */ /* 0x000e220000000800 */
[----:B------:R-:W1:Y:S07]  /*0020*/  S2R R0, SR_TID.Y ;  /* 0x0000000000007919 */ /* 0x000e6e0000002200 */
[----:B------:R-:W2:Y:S08]  /*0030*/  S2UR UR4, SR_CTAID.X ;  /* 0x00000000000479c3 */ /* 0x000eb00000002500 */
[----:B------:R-:W3:Y:S01]  /*0040*/  S2UR UR6, SR_CTAID.Y ;  /* 0x00000000000679c3 */ /* 0x000ee20000002600 */
[----:B0-----:R-:W-:-:S13]  /*0050*/  ISETP.GE.AND P0, PT, R4, 0x1, PT ;  /* 0x000000010400780c */ /* 0x001fda0003f06270 */
[----:B-123--:R-:W-:Y:S05]  /*0060*/  @!P0 EXIT ;  /* 0x000000000000894d */ /* 0x00efea0003800000 */
[----:B------:R-:W0:Y:S01]  /*0070*/  S2R R13, SR_TID.X ;  /* 0x00000000000d7919 */ /* 0x000e220000002100 */
[----:B------:R-:W1:Y:S01]  /*0080*/  LDCU UR5, c[0x0][0x360] ;  /* 0x00006c00ff0577ac */ /* 0x000e620008000800 */
[----:B------:R-:W2:Y:S01]  /*0090*/  LDC R9, c[0x0][0x364] ;  /* 0x0000d900ff097b82 */ /* 0x000ea20000000800 */
[----:B------:R-:W-:Y:S01]  /*00a0*/  LOP3.LUT P1, R11, R4, 0x3, RZ, 0xc0, !PT ;  /* 0x00000003040b7812 */ /* 0x000fe2000782c0ff */
[----:B------:R-:W3:Y:S01]  /*00b0*/  LDCU UR10, c[0x0][0x394] ;  /* 0x00007280ff0a77ac */ /* 0x000ee20008000800 */
[----:B------:R-:W4:Y:S05]  /*00c0*/  LDCU UR11, c[0x0][0x390] ;  /* 0x00007200ff0b77ac */ /* 0x000f2a0008000800 */
[----:B------:R-:W5:Y:S01]  /*00d0*/  LDC.64 R14, c[0x0][0x388] ;  /* 0x0000e200ff0e7b82 */ /* 0x000f620000000a00 */
[----:B------:R-:W0:Y:S07]  /*00e0*/  LDCU.64 UR8, c[0x0][0x358] ;  /* 0x00006b00ff0877ac */ /* 0x000e2e0008000a00 */
[----:B------:R-:W5:Y:S01]  /*00f0*/  LDC.64 R18, c[0x0][0x380] ;  /* 0x0000e000ff127b82 */ /* 0x000f620000000a00 */
[----:B-1----:R-:W-:Y:S01]  /*0100*/  UIMAD UR4, UR4, UR5, URZ ;  /* 0x00000005040472a4 */ /* 0x002fe2000f8e02ff */
[----:B--2---:R-:W-:-:S02]  /*0110*/  IMAD R9, R9, UR6, R0 ;  /* 0x0000000609097c24 */ /* 0x004fc4000f8e0200 */
[----:B----4-:R-:W-:Y:S02]  /*0120*/  IMAD.U32 R2, RZ, RZ, UR11 ;  /* 0x0000000bff027e24 */ /* 0x010fe4000f8e00ff */
[C---:B---3--:R-:W-:Y:S01]  /*0130*/  IMAD R7, R9.reuse, UR10, RZ ;  /* 0x0000000a09077c24 */ /* 0x048fe2000f8e02ff */
[----:B------:R-:W-:Y:S01]  /*0140*/  ISETP.GE.U32.AND P0, PT, R9, R4, PT ;  /* 0x000000040900720c */ /* 0x000fe20003f06070 */
[----:B0-----:R-:W-:Y:S02]  /*0150*/  VIADD R5, R13, UR4 ;  /* 0x000000040d057c36 */ /* 0x001fe40008000000 */
[----:B-----5:R-:W-:-:S03]  /*0160*/  IMAD.WIDE.U32 R16, R9, 0x4, R14 ;  /* 0x0000000409107825 */ /* 0x020fc600078e000e */
[C---:B------:R-:W-:Y:S01]  /*0170*/  ISETP.LT.AND P0, PT, R5.reuse, UR10, !P0 ;  /* 0x0000000a05007c0c */ /* 0x040fe2000c701270 */
[C---:B------:R-:W-:Y:S02]  /*0180*/  IMAD.IADD R3, R5.reuse, 0x1, R7 ;  /* 0x0000000105037824 */ /* 0x040fe400078e0207 */
[----:B------:R-:W-:-:S04]  /*0190*/  IMAD.WIDE.U32 R14, R5, 0x4, R14 ;  /* 0x00000004050e7825 */ /* 0x000fc800078e000e */
[----:B------:R-:W-:Y:S01]  /*01a0*/  IMAD.WIDE R18, R3, 0x4, R18 ;  /* 0x0000000403127825 */ /* 0x000fe200078e0212 */
[----:B------:R-:W-:Y:S06]  /*01b0*/  @!P1 BRA `(.L_x_16) ;  /* 0x0000000400449947 */ /* 0x000fec0003800000 */
[----:B------:R-:W0:Y:S01]  /*01c0*/  LDCU.64 UR6, c[0x0][0x380] ;  /* 0x00007000ff0677ac */ /* 0x000e220008000a00 */
[C---:B------:R-:W-:Y:S01]  /*01d0*/  VIADD R0, R4.reuse, 0xffffffff ;  /* 0xffffffff04007836 */ /* 0x040fe20000000000 */
[----:B------:R-:W-:Y:S01]  /*01e0*/  IADD3 R13, PT, PT, R4, -UR4, -R13 ;  /* 0x80000004040d7c10 */ /* 0x000fe2000fffe80d */
[----:B------:R-:W-:Y:S01]  /*01f0*/  IMAD.U32 R12, RZ, RZ, UR11 ;  /* 0x0000000bff0c7e24 */ /* 0x000fe2000f8e00ff */
[----:B------:R-:W-:Y:S01]  /*0200*/  IADD3 R11, PT, PT, -R11, RZ, RZ ;  /* 0x000000ff0b0b7210 */ /* 0x000fe20007ffe1ff */
[----:B------:R-:W-:-:S04]  /*0210*/  IMAD R22, R0, UR10, RZ ;  /* 0x0000000a00167c24 */ /* 0x000fc8000f8e02ff */
[----:B------:R-:W-:Y:S01]  /*0220*/  IMAD.IADD R10, R5, 0x1, R22 ;  /* 0x00000001050a7824 */ /* 0x000fe200078e0216 */
[----:B0-----:R-:W-:-:S04]  /*0230*/  UIADD3 UR5, UP0, UPT, UR6, -0x4, URZ ;  /* 0xfffffffc06057890 */ /* 0x001fc8000ff1e0ff */
[----:B------:R-:W-:-:S12]  /*0240*/  UIADD3.X UR6, UPT, UPT, UR7, -0x1, URZ, UP0, !UPT ;  /* 0xffffffff07067890 */ /* 0x000fd800087fe4ff */
.L_x_25:
[----:B------:R-:W-:Y:S01]  /*0250*/  VIADD R2, R0, 0x1 ;  /* 0x0000000100027836 */ /* 0x000fe20000000000 */
[----:B------:R-:W-:Y:S01]  /*0260*/  ISETP.GE.AND P1, PT, R9, R0, PT ;  /* 0x000000000900720c */ /* 0x000fe20003f26270 */
[----:B------:R-:W-:Y:S03]  /*0270*/  BSSY.RECONVERGENT B2, `(.L_x_17) ;  /* 0x000003c000027945 */ /* 0x000fe60003800200 */
[----:B------:R-:W-:Y:S01]  /*0280*/  ISETP.GE.OR P1, PT, R5, R2, P1 ;  /* 0x000000020500720c */ /* 0x000fe20000f26670 */
[----:B------:R-:W-:-:S03]  /*0290*/  IMAD.MOV.U32 R2, RZ, RZ, R0 ;  /* 0x000000ffff027224 */ /* 0x000fc600078e0000 */
[----:B------:R-:W-:-:S13]  /*02a0*/  PLOP3.LUT P1, PT, P0, P1, PT, 0x8f, 0xf8 ;  /* 0x0000000000f8781c */ /* 0x000fda0000723177 */
[----:B0-----:R-:W-:Y:S05]  /*02b0*/  @P1 BRA `(.L_x_18) ;  /* 0x0000000000dc1947 */ /* 0x001fea0003800000 */
[----:B------:R-:W-:Y:S01]  /*02c0*/  SHF.R.S32.HI R0, RZ, 0x1f, R12 ;  /* 0x0000001fff007819 */ /* 0x000fe2000001140c */
[----:B------:R-:W-:Y:S01]  /*02d0*/  BSSY.RECONVERGENT B3, `(.L_x_19) ;  /* 0x000001f000037945 */ /* 0x000fe20003800200 */
[----:B------:R-:W-:Y:S02]  /*02e0*/  IADD3 R4, P1, PT, R12, R22, RZ ;  /* 0x000000160c047210 */ /* 0x000fe40007f3e0ff */
[----:B------:R-:W-:Y:S02]  /*02f0*/  IADD3 R3, P2, PT, R7, R12, RZ ;  /* 0x0000000c07037210 */ /* 0x000fe40007f5e0ff */
[-C--:B------:R-:W-:Y:S02]  /*0300*/  LEA.HI.X.SX32 R21, R22, R0.reuse, 0x1, P1 ;  /* 0x0000000016157211 */ /* 0x080fe400008f0eff */
[----:B------:R-:W-:Y:S02]  /*0310*/  ISETP.NE.AND P1, PT, R13, 0x1, PT ;  /* 0x000000010d00780c */ /* 0x000fe40003f25270 */
[----:B------:R-:W-:-:S02]  /*0320*/  LEA.HI.X.SX32 R0, R7, R0, 0x1, P2 ;  /* 0x0000000007007211 */ /* 0x000fc400010f0eff */
[C---:B------:R-:W-:Y:S02]  /*0330*/  LEA R30, P2, R4.reuse, UR5, 0x2 ;  /* 0x00000005041e7c11 */ /* 0x040fe4000f8410ff */
[C---:B------:R-:W-:Y:S02]  /*0340*/  LEA R20, P3, R3.reuse, UR5, 0x2 ;  /* 0x0000000503147c11 */ /* 0x040fe4000f8610ff */
[----:B------:R-:W-:Y:S02]  /*0350*/  LEA.HI.X R31, R4, UR6, R21, 0x2, P2 ;  /* 0x00000006041f7c11 */ /* 0x000fe400090f1415 */
[----:B------:R-:W-:-:S03]  /*0360*/  LEA.HI.X R21, R3, UR6, R0, 0x2, P3 ;  /* 0x0000000603157c11 */ /* 0x000fc600098f1400 */
[----:B------:R-:W-:Y:S06]  /*0370*/  @P1 BRA `(.L_x_20) ;  /* 0x0000000000501947 */ /* 0x000fec0003800000 */
[----:B------:R-:W2:Y:S04]  /*0380*/  LDG.E R6, desc[UR8][R30.64] ;  /* 0x000000081e067981 */ /* 0x000ea8000c1e1900 */
[----:B------:R-:W3:Y:S04]  /*0390*/  LDG.E R3, desc[UR8][R14.64] ;  /* 0x000000080e037981 */ /* 0x000ee8000c1e1900 */
[----:B------:R-:W3:Y:S04]  /*03a0*/  LDG.E R0, desc[UR8][R20.64] ;  /* 0x0000000814007981 */ /* 0x000ee8000c1e1900 */
[----:B------:R0:W5:Y:S01]  /*03b0*/  LDG.E R23, desc[UR8][R16.64] ;  /* 0x0000000810177981 */ /* 0x000162000c1e1900 */
[----:B------:R-:W-:Y:S01]  /*03c0*/  BSSY.RECONVERGENT B4, `(.L_x_21) ;  /* 0x000000d000047945 */ /* 0x000fe20003800200 */
[----:B--2---:R-:W1:Y:S01]  /*03d0*/  MUFU.RCP R4, R6 ;  /* 0x0000000600047308 */ /* 0x004e620000001000 */
[----:B---3--:R-:W-:-:S07]  /*03e0*/  FMUL R3, R3, R0 ;  /* 0x0000000003037220 */ /* 0x008fce0000400000 */
[----:B------:R-:W2:Y:S01]  /*03f0*/  FCHK P1, R3, R6 ;  /* 0x0000000603007302 */ /* 0x000ea20000020000 */
[----:B-1----:R-:W-:-:S04]  /*0400*/  FFMA R25, -R6, R4, 1 ;  /* 0x3f80000006197423 */ /* 0x002fc80000000104 */
[----:B------:R-:W-:-:S04]  /*0410*/  FFMA R4, R4, R25, R4 ;  /* 0x0000001904047223 */ /* 0x000fc80000000004 */
[----:B------:R-:W-:-:S04]  /*0420*/  FFMA R25, R3, R4, RZ ;  /* 0x0000000403197223 */ /* 0x000fc800000000ff */
[----:B------:R-:W-:-:S04]  /*0430*/  FFMA R0, -R6, R25, R3 ;  /* 0x0000001906007223 */ /* 0x000fc80000000103 */
[----:B------:R-:W-:Y:S01]  /*0440*/  FFMA R0, R4, R0, R25 ;  /* 0x0000000004007223 */ /* 0x000fe20000000019 */
[----:B0-2---:R-:W-:Y:S06]  /*0450*/  @!P1 BRA `(.L_x_22) ;  /* 0x00000000000c9947 */ /* 0x005fec0003800000 */
[----:B------:R-:W-:Y:S02]  /*0460*/  MOV R0, R6 ;  /* 0x0000000600007202 */ /* 0x000fe40000000f00 */
[----:B------:R-:W-:-:S07]  /*0470*/  MOV R4, 0x490 ;  /* 0x0000049000047802 */ /* 0x000fce0000000f00 */
[----:B-----5:R-:W-:Y:S05]  /*0480*/  CALL.REL.NOINC `($__internal_1_$__cuda_sm3x_div_rn_noftz_f32_slowpath) ;  /* 0x0000001000f47944 */ /* 0x020fea0003c00000 */
.L_x_22:
[----:B------:R-:W-:Y:S05]  /*0490*/  BSYNC.RECONVERGENT B4 ;  /* 0x0000000000047941 */ /* 0x000fea0003800200 */
.L_x_21:
[----:B-----5:R-:W-:-:S05]  /*04a0*/  FADD R23, R23, -R0 ;  /* 0x8000000017177221 */ /* 0x020fca0000000000 */
[----:B------:R0:W-:Y:S02]  /*04b0*/  STG.E desc[UR8][R16.64], R23 ;  /* 0x0000001710007986 */ /* 0x0001e4000c101908 */
.L_x_20:
[----:B------:R-:W-:Y:S05]  /*04c0*/  BSYNC.RECONVERGENT B3 ;  /* 0x0000000000037941 */ /* 0x000fea0003800200 */
.L_x_19:
[----:B------:R-:W1:Y:S01]  /*04d0*/  LDC.64 R24, c[0x0][0x380] ;  /* 0x0000e000ff187b82 */ /* 0x000e620000000a00 */
[----:B------:R-:W2:Y:S04]  /*04e0*/  LDG.E R30, desc[UR8][R30.64] ;  /* 0x000000081e1e7981 */ /* 0x000ea8000c1e1900 */
[----:B------:R-:W3:Y:S04]  /*04f0*/  LDG.E R20, desc[UR8][R20.64] ;  /* 0x0000000814147981 */ /* 0x000ee8000c1e1900 */
[----:B0-----:R0:W5:Y:S01]  /*0500*/  LDG.E R23, desc[UR8][R18.64] ;  /* 0x0000000812177981 */ /* 0x001162000c1e1900 */
[----:B-1----:R-:W-:-:S05]  /*0510*/  IMAD.WIDE R24, R10, 0x4, R24 ;  /* 0x000000040a187825 */ /* 0x002fca00078e0218 */
[----:B------:R-:W3:Y:S01]  /*0520*/  LDG.E R3, desc[UR8][R24.64] ;  /* 0x0000000818037981 */ /* 0x000ee2000c1e1900 */
[----:B------:R-:W-:Y:S01]  /*0530*/  BSSY.RECONVERGENT B3, `(.L_x_23) ;  /* 0x000000d000037945 */ /* 0x000fe20003800200 */
[----:B--2---:R-:W1:Y:S02]  /*0540*/  MUFU.RCP R0, R30 ;  /* 0x0000001e00007308 */ /* 0x004e640000001000 */
[----:B-1----:R-:W-:Y:S01]  /*0550*/  FFMA R27, -R30, R0, 1 ;  /* 0x3f8000001e1b7423 */ /* 0x002fe20000000100 */
[----:B---3--:R-:W-:-:S05]  /*0560*/  FMUL R3, R3, R20 ;  /* 0x0000001403037220 */ /* 0x008fca0000400000 */
[----:B------:R-:W1:Y:S01]  /*0570*/  FCHK P1, R3, R30 ;  /* 0x0000001e03007302 */ /* 0x000e620000020000 */
[----:B------:R-:W-:-:S04]  /*0580*/  FFMA R0, R0, R27, R0 ;  /* 0x0000001b00007223 */ /* 0x000fc80000000000 */
[----:B------:R-:W-:-:S04]  /*0590*/  FFMA R27, R3, R0, RZ ;  /* 0x00000000031b7223 */ /* 0x000fc800000000ff */
[----:B------:R-:W-:-:S04]  /*05a0*/  FFMA R4, -R30, R27, R3 ;  /* 0x0000001b1e047223 */ /* 0x000fc80000000103 */
[----:B------:R-:W-:Y:S01]  /*05b0*/  FFMA R0, R0, R4, R27 ;  /* 0x0000000400007223 */ /* 0x000fe2000000001b */
[----:B01----:R-:W-:Y:S06]  /*05c0*/  @!P1 BRA `(.L_x_24) ;  /* 0x00000000000c9947 */ /* 0x003fec0003800000 */
[----:B------:R-:W-:Y:S01]  /*05d0*/  IMAD.MOV.U32 R0, RZ, RZ, R30 ;  /* 0x000000ffff007224 */ /* 0x000fe200078e001e */
[----:B------:R-:W-:-:S07]  /*05e0*/  MOV R4, 0x600 ;  /* 0x0000060000047802 */ /* 0x000fce0000000f00 */
[----:B-----5:R-:W-:Y:S05]  /*05f0*/  CALL.REL.NOINC `($__internal_1_$__cuda_sm3x_div_rn_noftz_f32_slowpath) ;  /* 0x0000001000987944 */ /* 0x020fea0003c00000 */
.L_x_24:
[----:B------:R-:W-:Y:S05]  /*0600*/  BSYNC.RECONVERGENT B3 ;  /* 0x0000000000037941 */ /* 0x000fea0003800200 */
.L_x_23:
[----:B-----5:R-:W-:-:S05]  /*0610*/  FADD R23, R23, -R0 ;  /* 0x8000000017177221 */ /* 0x020fca0000000000 */
[----:B------:R0:W-:Y:S02]  /*0620*/  STG.E desc[UR8][R18.64], R23 ;  /* 0x0000001712007986 */ /* 0x0001e4000c101908 */
.L_x_18:
[----:B------:R-:W-:Y:S05]  /*0630*/  BSYNC.RECONVERGENT B2 ;  /* 0x0000000000027941 */ /* 0x000fea0003800200 */
.L_x_17:
[----:B------:R-:W1:Y:S01]  /*0640*/  LDC R3, c[0x0][0x394] ;  /* 0x0000e500ff037b82 */ /* 0x000e620000000800 */
[----:B------:R-:W-:Y:S01]  /*0650*/  VIADD R11, R11, 0x1 ;  /* 0x000000010b0b7836 */ /* 0x000fe20000000000 */
[----:B------:R-:W-:Y:S01]  /*0660*/  IADD3 R13, PT, PT, R13, -0x1, RZ ;  /* 0xffffffff0d0d7810 */ /* 0x000fe20007ffe0ff */
[----:B------:R-:W-:Y:S02]  /*0670*/  VIADD R12, R12, 0xffffffff ;  /* 0xffffffff0c0c7836 */ /* 0x000fe40000000000 */
[----:B------:R-:W-:Y:S01]  /*0680*/  VIADD R0, R2, 0xffffffff ;  /* 0xffffffff02007836 */ /* 0x000fe20000000000 */
[----:B------:R-:W-:Y:S01]  /*0690*/  ISETP.NE.AND P1, PT, R11, RZ, PT ;  /* 0x000000ff0b00720c */ /* 0x000fe20003f25270 */
[--C-:B-1----:R-:W-:Y:S02]  /*06a0*/  IMAD.IADD R22, R22, 0x1, -R3.reuse ;  /* 0x0000000116167824 */ /* 0x102fe400078e0a03 */
[----:B------:R-:W-:-:S10]  /*06b0*/  IMAD.IADD R10, R10, 0x1, -R3 ;  /* 0x000000010a0a7824 */ /* 0x000fd400078e0a03 */
[----:B------:R-:W-:Y:S05]  /*06c0*/  @P1 BRA `(.L_x_25) ;  /* 0xfffffff800e01947 */ /* 0x000fea000383ffff */
.L_x_16:
[----:B------:R-:W1:Y:S02]  /*06d0*/  LDC R0, c[0x0][0x390] ;  /* 0x0000e400ff007b82 */ /* 0x000e640000000800 */
[----:B-1----:R-:W-:-:S13]  /*06e0*/  ISETP.GE.U32.AND P1, PT, R0, 0x4, PT ;  /* 0x000000040000780c */ /* 0x002fda0003f26070 */
[----:B------:R-:W-:Y:S05]  /*06f0*/  @!P1 EXIT ;  /* 0x000000000000994d */ /* 0x000fea0003800000 */
[----:B------:R-:W-:Y:S01]  /*0700*/  SHF.R.S32.HI R11, RZ, 0x1f, R7 ;  /* 0x0000001fff0b7819 */ /* 0x000fe20000011407 */
[----:B------:R-:W1:Y:S01]  /*0710*/  LDCU UR4, c[0x0][0x394] ;  /* 0x00007280ff0477ac */ /* 0x000e620008000800 */
[----:B------:R-:W2:Y:S05]  /*0720*/  LDCU.64 UR6, c[0x0][0x380] ;  /* 0x00007000ff0677ac */ /* 0x000eaa0008000a00 */
.L_x_58:
[----:B------:R-:W-:Y:S01]  /*0730*/  VIADD R20, R2, 0xffffffff ;  /* 0xffffffff02147836 */ /* 0x000fe20000000000 */
[----:B------:R-:W-:Y:S01]  /*0740*/  BSSY.RECONVERGENT B2, `(.L_x_26) ;  /* 0x000003f000027945 */ /* 0x000fe20003800200 */
[----:B------:R-:W-:-:S03]  /*0750*/  IMAD.MOV.U32 R10, RZ, RZ, R2 ;  /* 0x000000ffff0a7224 */ /* 0x000fc600078e0002 */
[----:B------:R-:W-:-:S04]  /*0760*/  ISETP.GE.AND P1, PT, R9, R20, PT ;  /* 0x000000140900720c */ /* 0x000fc80003f26270 */
[----:B------:R-:W-:-:S04]  /*0770*/  ISETP.GE.OR P1, PT, R5, R2, P1 ;  /* 0x000000020500720c */ /* 0x000fc80000f26670 */
[----:B------:R-:W-:-:S13]  /*0780*/  PLOP3.LUT P1, PT, P0, P1, PT, 0x8f, 0xf8 ;  /* 0x0000000000f8781c */ /* 0x000fda0000723177 */
[----:B-1234-:R-:W-:Y:S05]  /*0790*/  @P1 BRA `(.L_x_27) ;  /* 0x0000000000e41947 */ /* 0x01efea0003800000 */
[----:B-1----:R-:W-:Y:S01]  /*07a0*/  IMAD R12, R20, UR4, RZ ;  /* 0x00000004140c7c24 */ /* 0x002fe2000f8e02ff */
[----:B------:R-:W-:Y:S01]  /*07b0*/  SHF.R.S32.HI R0, RZ, 0x1f, R2 ;  /* 0x0000001fff007819 */ /* 0x000fe20000011402 */
[----:B------:R-:W-:Y:S01]  /*07c0*/  BSSY.RECONVERGENT B3, `(.L_x_28) ;  /* 0x000001f000037945 */ /* 0x000fe20003800200 */
[-C--:B------:R-:W-:Y:S02]  /*07d0*/  IADD3 R4, P1, PT, R7, R2.reuse, RZ ;  /* 0x0000000207047210 */ /* 0x080fe40007f3e0ff */
[C---:B------:R-:W-:Y:S02]  /*07e0*/  IADD3 R3, P2, PT, R12.reuse, R2, RZ ;  /* 0x000000020c037210 */ /* 0x040fe40007f5e0ff */
[-C--:B------:R-:W-:Y:S02]  /*07f0*/  IADD3.X R13, PT, PT, R11, R0.reuse, RZ, P1, !PT ;  /* 0x000000000b0d7210 */ /* 0x080fe40000ffe4ff */
[----:B------:R-:W-:Y:S02]  /*0800*/  LEA.HI.X.SX32 R0, R12, R0, 0x1, P2 ;  /* 0x000000000c007211 */ /* 0x000fe400010f0eff */
[----:B------:R-:W-:-:S02]  /*0810*/  ISETP.NE.AND P2, PT, R20, R5, PT ;  /* 0x000000051400720c */ /* 0x000fc40003f45270 */
[C---:B--2---:R-:W-:Y:S02]  /*0820*/  LEA R30, P1, R4.reuse, UR6, 0x2 ;  /* 0x00000006041e7c11 */ /* 0x044fe4000f8210ff */
[C---:B------:R-:W-:Y:S02]  /*0830*/  LEA R22, P3, R3.reuse, UR6, 0x2 ;  /* 0x0000000603167c11 */ /* 0x040fe4000f8610ff */
[----:B------:R-:W-:Y:S02]  /*0840*/  LEA.HI.X R31, R4, UR7, R13, 0x2, P1 ;  /* 0x00000007041f7c11 */ /* 0x000fe400088f140d */
[----:B0-----:R-:W-:-:S05]  /*0850*/  LEA.HI.X R23, R3, UR7, R0, 0x2, P3 ;  /* 0x0000000703177c11 */ /* 0x001fca00098f1400 */
[----:B------:R-:W-:Y:S05]  /*0860*/  @P2 BRA `(.L_x_29) ;  /* 0x0000000000502947 */ /* 0x000fea0003800000 */
        /* <DEDUP_REMOVED lines=14> */
[----:B------:R-:W-:Y:S01]  /*0950*/  IMAD.MOV.U32 R0, RZ, RZ, R6 ;  /* 0x000000ffff007224 */ /* 0x000fe200078e0006 */
[----:B------:R-:W-:-:S07]  /*0960*/  MOV R4, 0x980 ;  /* 0x0000098000047802 */ /* 0x000fce0000000f00 */
[----:B-----5:R-:W-:Y:S05]  /*0970*/  CALL.REL.NOINC `($__internal_1_$__cuda_sm3x_div_rn_noftz_f32_slowpath) ;  /* 0x0000000c00b87944 */ /* 0x020fea0003c00000 */
.L_x_31:
[----:B------:R-:W-:Y:S05]  /*0980*/  BSYNC.RECONVERGENT B4 ;  /* 0x0000000000047941 */ /* 0x000fea0003800200 */
.L_x_30:
[----:B-----5:R-:W-:-:S05]  /*0990*/  FADD R13, R13, -R0 ;  /* 0x800000000d0d7221 */ /* 0x020fca0000000000 */
[----:B------:R0:W-:Y:S02]  /*09a0*/  STG.E desc[UR8][R16.64], R13 ;  /* 0x0000000d10007986 */ /* 0x0001e4000c101908 */
.L_x_29:
[----:B------:R-:W-:Y:S05]  /*09b0*/  BSYNC.RECONVERGENT B3 ;  /* 0x0000000000037941 */ /* 0x000fea0003800200 */
.L_x_28:
[----:B------:R-:W1:Y:S01]  /*09c0*/  LDC.64 R24, c[0x0][0x380] ;  /* 0x0000e000ff187b82 */ /* 0x000e620000000a00 */
[----:B------:R-:W2:Y:S01]  /*09d0*/  LDG.E R22, desc[UR8][R22.64+-0x4] ;  /* 0xfffffc0816167981 */ /* 0x000ea2000c1e1900 */
[----:B------:R-:W-:-:S03]  /*09e0*/  IMAD.IADD R3, R5, 0x1, R12 ;  /* 0x0000000105037824 */ /* 0x000fc600078e020c */
[----:B------:R-:W3:Y:S04]  /*09f0*/  LDG.E R30, desc[UR8][R30.64+-0x4] ;  /* 0xfffffc081e1e7981 */ /* 0x000ee8000c1e1900 */
[----:B------:R4:W5:Y:S01]  /*0a00*/  LDG.E R12, desc[UR8][R18.64] ;  /* 0x00000008120c7981 */ /* 0x000962000c1e1900 */
[----:B-1----:R-:W-:-:S05]  /*0a10*/  IMAD.WIDE R24, R3, 0x4, R24 ;  /* 0x0000000403187825 */ /* 0x002fca00078e0218 */
[----:B------:R-:W3:Y:S01]  /*0a20*/  LDG.E R3, desc[UR8][R24.64] ;  /* 0x0000000818037981 */ /* 0x000ee2000c1e1900 */
[----:B------:R-:W-:Y:S01]  /*0a30*/  BSSY.RECONVERGENT B3, `(.L_x_32) ;  /* 0x000000d000037945 */ /* 0x000fe20003800200 */
[----:B--2---:R-:W0:Y:S02]  /*0a40*/  MUFU.RCP R0, R22 ;  /* 0x0000001600007308 */ /* 0x004e240000001000 */
[----:B0-----:R-:W-:Y:S01]  /*0a50*/  FFMA R13, -R22, R0, 1 ;  /* 0x3f800000160d7423 */ /* 0x001fe20000000100 */
[----:B---3--:R-:W-:-:S05]  /*0a60*/  FMUL R3, R3, R30 ;  /* 0x0000001e03037220 */ /* 0x008fca0000400000 */
[----:B------:R-:W0:Y:S01]  /*0a70*/  FCHK P1, R3, R22 ;  /* 0x0000001603007302 */ /* 0x000e220000020000 */
[----:B------:R-:W-:-:S04]  /*0a80*/  FFMA R0, R0, R13, R0 ;  /* 0x0000000d00007223 */ /* 0x000fc80000000000 */
[----:B------:R-:W-:-:S04]  /*0a90*/  FFMA R13, R3, R0, RZ ;  /* 0x00000000030d7223 */ /* 0x000fc800000000ff */
[----:B------:R-:W-:-:S04]  /*0aa0*/  FFMA R4, -R22, R13, R3 ;  /* 0x0000000d16047223 */ /* 0x000fc80000000103 */
[----:B------:R-:W-:Y:S01]  /*0ab0*/  FFMA R0, R0, R4, R13 ;  /* 0x0000000400007223 */ /* 0x000fe2000000000d */
[----:B0---4-:R-:W-:Y:S06]  /*0ac0*/  @!P1 BRA `(.L_x_33) ;  /* 0x00000000000c9947 */ /* 0x011fec0003800000 */
[----:B------:R-:W-:Y:S01]  /*0ad0*/  IMAD.MOV.U32 R0, RZ, RZ, R22 ;  /* 0x000000ffff007224 */ /* 0x000fe200078e0016 */
[----:B------:R-:W-:-:S07]  /*0ae0*/  MOV R4, 0xb00 ;  /* 0x00000b0000047802 */ /* 0x000fce0000000f00 */
[----:B-----5:R-:W-:Y:S05]  /*0af0*/  CALL.REL.NOINC `($__internal_1_$__cuda_sm3x_div_rn_noftz_f32_slowpath) ;  /* 0x0000000c00587944 */ /* 0x020fea0003c00000 */
.L_x_33:
[----:B------:R-:W-:Y:S05]  /*0b00*/  BSYNC.RECONVERGENT B3 ;  /* 0x0000000000037941 */ /* 0x000fea0003800200 */
.L_x_32:
[----:B-----5:R-:W-:-:S05]  /*0b10*/  FADD R3, R12, -R0 ;  /* 0x800000000c037221 */ /* 0x020fca0000000000 */
[----:B------:R3:W-:Y:S02]  /*0b20*/  STG.E desc[UR8][R18.64], R3 ;  /* 0x0000000312007986 */ /* 0x0007e4000c101908 */
.L_x_27:
[----:B-12---:R-:W-:Y:S05]  /*0b30*/  BSYNC.RECONVERGENT B2 ;  /* 0x0000000000027941 */ /* 0x006fea0003800200 */
.L_x_26:
[----:B------:R-:W-:Y:S01]  /*0b40*/  VIADD R12, R2, 0xfffffffe ;  /* 0xfffffffe020c7836 */ /* 0x000fe20000000000 */
[----:B------:R-:W-:Y:S04]  /*0b50*/  BSSY.RECONVERGENT B2, `(.L_x_34) ;  /* 0x0000043000027945 */ /* 0x000fe80003800200 */
[----:B------:R-:W-:-:S04]  /*0b60*/  ISETP.GE.AND P1, PT, R9, R12, PT ;  /* 0x0000000c0900720c */ /* 0x000fc80003f26270 */
[----:B------:R-:W-:-:S04]  /*0b70*/  ISETP.GE.OR P1, PT, R5, R20, P1 ;  /* 0x000000140500720c */ /* 0x000fc80000f26670 */
[----:B------:R-:W-:-:S13]  /*0b80*/  PLOP3.LUT P1, PT, P0, P1, PT, 0x8f, 0xf8 ;  /* 0x0000000000f8781c */ /* 0x000fda0000723177 */
[----:B------:R-:W-:Y:S05]  /*0b90*/  @P1 BRA `(.L_x_35) ;  /* 0x0000000000f81947 */ /* 0x000fea0003800000 */
[----:B------:R-:W1:Y:S01]  /*0ba0*/  LDC.64 R24, c[0x0][0x380] ;  /* 0x0000e000ff187b82 */ /* 0x000e620000000a00 */
[----:B------:R-:W-:Y:S01]  /*0bb0*/  IMAD R13, R12, UR4, RZ ;  /* 0x000000040c0d7c24 */ /* 0x000fe2000f8e02ff */
[----:B------:R-:W-:Y:S01]  /*0bc0*/  SHF.R.S32.HI R20, RZ, 0x1f, R2 ;  /* 0x0000001fff147819 */ /* 0x000fe20000011402 */
[----:B------:R-:W-:Y:S03]  /*0bd0*/  BSSY.RECONVERGENT B3, `(.L_x_36) ;  /* 0x000001f000037945 */ /* 0x000fe60003800200 */
[----:B------:R-:W-:-:S04]  /*0be0*/  IADD3 R0, P1, PT, R13, R2, RZ ;  /* 0x000000020d007210 */ /* 0x000fc80007f3e0ff */
[----:B---3--:R-:W-:Y:S02]  /*0bf0*/  LEA.HI.X.SX32 R3, R13, R20, 0x1, P1 ;  /* 0x000000140d037211 */ /* 0x008fe400008f0eff */
[----:B------:R-:W-:Y:S02]  /*0c00*/  ISETP.NE.AND P1, PT, R12, R5, PT ;  /* 0x000000050c00720c */ /* 0x000fe40003f25270 */
[----:B-1----:R-:W-:-:S04]  /*0c10*/  LEA R22, P2, R0, R24, 0x2 ;  /* 0x0000001800167211 */ /* 0x002fc800078410ff */
[----:B0-----:R-:W-:-:S07]  /*0c20*/  LEA.HI.X R23, R0, R25, R3, 0x2, P2 ;  /* 0x0000001900177211 */ /* 0x001fce00010f1403 */
[----:B------:R-:W-:Y:S05]  /*0c30*/  @P1 BRA `(.L_x_37) ;  /* 0x0000000000601947 */ /* 0x000fea0003800000 */
[----:B------:R-:W-:Y:S01]  /*0c40*/  IADD3 R3, P1, PT, R7, R2, RZ ;  /* 0x0000000207037210 */ /* 0x000fe20007f3e0ff */
[----:B------:R-:W2:Y:S03]  /*0c50*/  LDG.E R6, desc[UR8][R22.64+-0x8] ;  /* 0xfffff80816067981 */ /* 0x000ea6000c1e1900 */
[----:B------:R-:W-:Y:S01]  /*0c60*/  LEA R24, P2, R3, R24, 0x2 ;  /* 0x0000001803187211 */ /* 0x000fe200078410ff */
[----:B------:R0:W5:Y:S01]  /*0c70*/  LDG.E R21, desc[UR8][R16.64] ;  /* 0x0000000810157981 */ /* 0x000162000c1e1900 */
[----:B------:R-:W-:-:S04]  /*0c80*/  IADD3.X R0, PT, PT, R11, R20, RZ, P1, !PT ;  /* 0x000000140b007210 */ /* 0x000fc80000ffe4ff */
[----:B------:R-:W-:Y:S02]  /*0c90*/  LEA.HI.X R25, R3, R25, R0, 0x2, P2 ;  /* 0x0000001903197211 */ /* 0x000fe400010f1400 */
[----:B------:R-:W3:Y:S04]  /*0ca0*/  LDG.E R3, desc[UR8][R14.64] ;  /* 0x000000080e037981 */ /* 0x000ee8000c1e1900 */
[----:B------:R-:W3:Y:S01]  /*0cb0*/  LDG.E R24, desc[UR8][R24.64+-0x8] ;  /* 0xfffff80818187981 */ /* 0x000ee2000c1e1900 */
[----:B------:R-:W-:Y:S01]  /*0cc0*/  BSSY.RECONVERGENT B4, `(.L_x_38) ;  /* 0x000000d000047945 */ /* 0x000fe20003800200 */
[----:B--2---:R-:W1:Y:S01]  /*0cd0*/  MUFU.RCP R0, R6 ;  /* 0x0000000600007308 */ /* 0x004e620000001000 */
[----:B---3--:R-:W-:Y:S01]  /*0ce0*/  FMUL R3, R3, R24 ;  /* 0x0000001803037220 */ /* 0x008fe20000400000 */
[----:B-1----:R-:W-:-:S06]  /*0cf0*/  FFMA R27, -R6, R0, 1 ;  /* 0x3f800000061b7423 */ /* 0x002fcc0000000100 */
        /* <DEDUP_REMOVED lines=9> */
.L_x_39:
[----:B------:R-:W-:Y:S05]  /*0d90*/  BSYNC.RECONVERGENT B4 ;  /* 0x0000000000047941 */ /* 0x000fea0003800200 */
.L_x_38:
[----:B-----5:R-:W-:-:S05]  /*0da0*/  FADD R21, R21, -R0 ;  /* 0x8000000015157221 */ /* 0x020fca0000000000 */
[----:B------:R0:W-:Y:S02]  /*0db0*/  STG.E desc[UR8][R16.64], R21 ;  /* 0x0000001510007986 */ /* 0x0001e4000c101908 */
.L_x_37:
[----:B------:R-:W-:Y:S05]  /*0dc0*/  BSYNC.RECONVERGENT B3 ;  /* 0x0000000000037941 */ /* 0x000fea0003800200 */
.L_x_36:
[----:B------:R-:W1:Y:S01]  /*0dd0*/  LDC.64 R24, c[0x0][0x380] ;  /* 0x0000e000ff187b82 */ /* 0x000e620000000a00 */
[----:B------:R-:W-:Y:S01]  /*0de0*/  IADD3 R0, P1, PT, R7, R2, RZ ;  /* 0x0000000207007210 */ /* 0x000fe20007f3e0ff */
[----:B------:R-:W2:Y:S01]  /*0df0*/  LDG.E R22, desc[UR8][R22.64+-0x8] ;  /* 0xfffff80816167981 */ /* 0x000ea2000c1e1900 */
[----:B------:R-:W-:-:S03]  /*0e00*/  IMAD.IADD R13, R5, 0x1, R13 ;  /* 0x00000001050d7824 */ /* 0x000fc600078e020d */
[----:B------:R-:W-:Y:S01]  /*0e10*/  IMAD.X R3, R11, 0x1, R20, P1 ;  /* 0x000000010b037824 */ /* 0x000fe200008e0614 */
[----:B------:R-:W-:-:S04]  /*0e20*/  LEA R20, P1, R0, UR6, 0x2 ;  /* 0x0000000600147c11 */ /* 0x000fc8000f8210ff */
[----:B0-----:R-:W-:-:S05]  /*0e30*/  LEA.HI.X R21, R0, UR7, R3, 0x2, P1 ;  /* 0x0000000700157c11 */ /* 0x001fca00088f1403 */
[----:B------:R-:W3:Y:S01]  /*0e40*/  LDG.E R20, desc[UR8][R20.64+-0x8] ;  /* 0xfffff80814147981 */ /* 0x000ee2000c1e1900 */
[----:B-1----:R-:W-:-:S03]  /*0e50*/  IMAD.WIDE R24, R13, 0x4, R24 ;  /* 0x000000040d187825 */ /* 0x002fc600078e0218 */
[----:B------:R0:W5:Y:S04]  /*0e60*/  LDG.E R13, desc[UR8][R18.64] ;  /* 0x00000008120d7981 */ /* 0x000168000c1e1900 */
        /* <DEDUP_REMOVED lines=14> */
.L_x_41:
[----:B------:R-:W-:Y:S05]  /*0f50*/  BSYNC.RECONVERGENT B3 ;  /* 0x0000000000037941 */ /* 0x000fea0003800200 */
.L_x_40:
[----:B-----5:R-:W-:-:S05]  /*0f60*/  FADD R13, R13, -R0 ;  /* 0x800000000d0d7221 */ /* 0x020fca0000000000 */
[----:B------:R1:W-:Y:S02]  /*0f70*/  STG.E desc[UR8][R18.64], R13 ;  /* 0x0000000d12007986 */ /* 0x0003e4000c101908 */
.L_x_35:
[----:B------:R-:W-:Y:S05]  /*0f80*/  BSYNC.RECONVERGENT B2 ;  /* 0x0000000000027941 */ /* 0x000fea0003800200 */
.L_x_34:
[----:B------:R-:W-:Y:S01]  /*0f90*/  IADD3 R20, PT, PT, R2, -0x3, RZ ;  /* 0xfffffffd02147810 */ /* 0x000fe20007ffe0ff */
[----:B------:R-:W-:Y:S03]  /*0fa0*/  BSSY.RECONVERGENT B2, `(.L_x_42) ;  /* 0x0000043000027945 */ /* 0x000fe60003800200 */
[----:B------:R-:W-:-:S04]  /*0fb0*/  ISETP.GE.AND P1, PT, R9, R20, PT ;  /* 0x000000140900720c */ /* 0x000fc80003f26270 */
[----:B------:R-:W-:-:S04]  /*0fc0*/  ISETP.GE.OR P1, PT, R5, R12, P1 ;  /* 0x0000000c0500720c */ /* 0x000fc80000f26670 */
[----:B------:R-:W-:-:S13]  /*0fd0*/  PLOP3.LUT P1, PT, P0, P1, PT, 0x8f, 0xf8 ;  /* 0x0000000000f8781c */ /* 0x000fda0000723177 */
[----:B------:R-:W-:Y:S05]  /*0fe0*/  @P1 BRA `(.L_x_43) ;  /* 0x0000000000f81947 */ /* 0x000fea0003800000 */
[----:B------:R-:W2:Y:S01]  /*0ff0*/  LDC.64 R24, c[0x0][0x380] ;  /* 0x0000e000ff187b82 */ /* 0x000ea20000000a00 */
[----:B------:R-:W-:Y:S01]  /*1000*/  IMAD R12, R20, UR4, RZ ;  /* 0x00000004140c7c24 */ /* 0x000fe2000f8e02ff */
[----:B------:R-:W-:Y:S01]  /*1010*/  SHF.R.S32.HI R22, RZ, 0x1f, R2 ;  /* 0x0000001fff167819 */ /* 0x000fe20000011402 */
[----:B------:R-:W-:Y:S03]  /*1020*/  BSSY.RECONVERGENT B3, `(.L_x_44) ;  /* 0x000001f000037945 */ /* 0x000fe60003800200 */
[----:B------:R-:W-:-:S04]  /*1030*/  IADD3 R0, P1, PT, R12, R2, RZ ;  /* 0x000000020c007210 */ /* 0x000fc80007f3e0ff */
[----:B---3--:R-:W-:Y:S02]  /*1040*/  LEA.HI.X.SX32 R3, R12, R22, 0x1, P1 ;  /* 0x000000160c037211 */ /* 0x008fe400008f0eff */
[----:B------:R-:W-:Y:S02]  /*1050*/  ISETP.NE.AND P1, PT, R20, R5, PT ;  /* 0x000000051400720c */ /* 0x000fe40003f25270 */
[----:B--2---:R-:W-:-:S04]  /*1060*/  LEA R30, P2, R0, R24, 0x2 ;  /* 0x00000018001e7211 */ /* 0x004fc800078410ff */
[----:B------:R-:W-:-:S07]  /*1070*/  LEA.HI.X R31, R0, R25, R3, 0x2, P2 ;  /* 0x00000019001f7211 */ /* 0x000fce00010f1403 */
[----:B------:R-:W-:Y:S05]  /*1080*/  @P1 BRA `(.L_x_45) ;  /* 0x0000000000601947 */ /* 0x000fea0003800000 */
[----:B------:R-:W-:Y:S01]  /*1090*/  IADD3 R3, P1, PT, R7, R2, RZ ;  /* 0x0000000207037210 */ /* 0x000fe20007f3e0ff */
[----:B------:R-:W2:Y:S03]  /*10a0*/  LDG.E R6, desc[UR8][R30.64+-0xc] ;  /* 0xfffff4081e067981 */ /* 0x000ea6000c1e1900 */
[----:B------:R-:W-:Y:S01]  /*10b0*/  LEA R24, P2, R3, R24, 0x2 ;  /* 0x0000001803187211 */ /* 0x000fe200078410ff */
[----:B------:R-:W-:Y:S01]  /*10c0*/  IMAD.X R0, R11, 0x1, R22, P1 ;  /* 0x000000010b007824 */ /* 0x000fe200008e0616 */
[----:B-1----:R1:W5:Y:S04]  /*10d0*/  LDG.E R13, desc[UR8][R16.64] ;  /* 0x00000008100d7981 */ /* 0x002368000c1e1900 */
[----:B------:R-:W-:-:S02]  /*10e0*/  LEA.HI.X R25, R3, R25, R0, 0x2, P2 ;  /* 0x0000001903197211 */ /* 0x000fc400010f1400 */
[----:B------:R-:W3:Y:S04]  /*10f0*/  LDG.E R3, desc[UR8][R14.64] ;  /* 0x000000080e037981 */ /* 0x000ee8000c1e1900 */
[----:B------:R-:W3:Y:S01]  /*1100*/  LDG.E R24, desc[UR8][R24.64+-0xc] ;  /* 0xfffff40818187981 */ /* 0x000ee2000c1e1900 */
[----:B------:R-:W-:Y:S01]  /*1110*/  BSSY.RECONVERGENT B4, `(.L_x_46) ;  /* 0x000000d000047945 */ /* 0x000fe20003800200 */
[----:B--2---:R-:W2:Y:S01]  /*1120*/  MUFU.RCP R0, R6 ;  /* 0x0000000600007308 */ /* 0x004ea20000001000 */
[----:B---3--:R-:W-:Y:S01]  /*1130*/  FMUL R3, R3, R24 ;  /* 0x0000001803037220 */ /* 0x008fe20000400000 */
[----:B--2---:R-:W-:-:S06]  /*1140*/  FFMA R21, -R6, R0, 1 ;  /* 0x3f80000006157423 */ /* 0x004fcc0000000100 */
[----:B------:R-:W2:Y:S01]  /*1150*/  FCHK P1, R3, R6 ;  /* 0x0000000603007302 */ /* 0x000ea20000020000 */
[----:B------:R-:W-:-:S04]  /*1160*/  FFMA R0, R0, R21, R0 ;  /* 0x0000001500007223 */ /* 0x000fc80000000000 */
[----:B------:R-:W-:-:S04]  /*1170*/  FFMA R21, R3, R0, RZ ;  /* 0x0000000003157223 */ /* 0x000fc800000000ff */
[----:B------:R-:W-:-:S04]  /*1180*/  FFMA R4, -R6, R21, R3 ;  /* 0x0000001506047223 */ /* 0x000fc80000000103 */
[----:B------:R-:W-:Y:S01]  /*1190*/  FFMA R0, R0, R4, R21 ;  /* 0x0000000400007223 */ /* 0x000fe20000000015 */
[----:B-12---:R-:W-:Y:S06]  /*11a0*/  @!P1 BRA `(.L_x_47) ;  /* 0x00000000000c9947 */ /* 0x006fec0003800000 */
[----:B------:R-:W-:Y:S01]  /*11b0*/  IMAD.MOV.U32 R0, RZ, RZ, R6 ;  /* 0x000000ffff007224 */ /* 0x000fe200078e0006 */
[----:B------:R-:W-:-:S07]  /*11c0*/  MOV R4, 0x11e0 ;  /* 0x000011e000047802 */ /* 0x000fce0000000f00 */
[----:B0----5:R-:W-:Y:S05]  /*11d0*/  CALL.REL.NOINC `($__internal_1_$__cuda_sm3x_div_rn_noftz_f32_slowpath) ;  /* 0x0000000400a07944 */ /* 0x021fea0003c00000 */
.L_x_47:
[----:B------:R-:W-:Y:S05]  /*11e0*/  BSYNC.RECONVERGENT B4 ;  /* 0x0000000000047941 */ /* 0x000fea0003800200 */
.L_x_46:
[----:B-----5:R-:W-:-:S05]  /*11f0*/  FADD R13, R13, -R0 ;  /* 0x800000000d0d7221 */ /* 0x020fca0000000000 */
[----:B------:R2:W-:Y:S02]  /*1200*/  STG.E desc[UR8][R16.64], R13 ;  /* 0x0000000d10007986 */ /* 0x0005e4000c101908 */
.L_x_45:
[----:B------:R-:W-:Y:S05]  /*1210*/  BSYNC.RECONVERGENT B3 ;  /* 0x0000000000037941 */ /* 0x000fea0003800200 */
.L_x_44:
[----:B------:R-:W3:Y:S01]  /*1220*/  LDC.64 R24, c[0x0][0x380] ;  /* 0x0000e000ff187b82 */ /* 0x000ee20000000a00 */
[----:B------:R-:W-:Y:S01]  /*1230*/  IADD3 R0, P1, PT, R7, R2, RZ ;  /* 0x0000000207007210 */ /* 0x000fe20007f3e0ff */
[----:B------:R-:W4:Y:S01]  /*1240*/  LDG.E R30, desc[UR8][R30.64+-0xc] ;  /* 0xfffff4081e1e7981 */ /* 0x000f22000c1e1900 */
[----:B------:R-:W-:-:S03]  /*1250*/  IMAD.IADD R3, R5, 0x1, R12 ;  /* 0x0000000105037824 */ /* 0x000fc600078e020c */
[----:B-12---:R-:W-:Y:S01]  /*1260*/  IMAD.X R13, R11, 0x1, R22, P1 ;  /* 0x000000010b0d7824 */ /* 0x006fe200008e0616 */
[C---:B------:R-:W-:Y:S01]  /*1270*/  LEA R22, P1, R0.reuse, UR6, 0x2 ;  /* 0x0000000600167c11 */ /* 0x040fe2000f8210ff */
[----:B------:R1:W5:Y:S03]  /*1280*/  LDG.E R12, desc[UR8][R18.64] ;  /* 0x00000008120c7981 */ /* 0x000366000c1e1900 */
[----:B0-----:R-:W-:-:S05]  /*1290*/  LEA.HI.X R23, R0, UR7, R13, 0x2, P1 ;  /* 0x0000000700177c11 */ /* 0x001fca00088f140d */
[----:B------:R-:W2:Y:S01]  /*12a0*/  LDG.E R22, desc[UR8][R22.64+-0xc] ;  /* 0xfffff40816167981 */ /* 0x000ea2000c1e1900 */
[----:B---3--:R-:W-:-:S05]  /*12b0*/  IMAD.WIDE R24, R3, 0x4, R24 ;  /* 0x0000000403187825 */ /* 0x008fca00078e0218 */
[----:B------:R-:W2:Y:S01]  /*12c0*/  LDG.E R3, desc[UR8][R24.64] ;  /* 0x0000000818037981 */ /* 0x000ea2000c1e1900 */
[----:B------:R-:W-:Y:S01]  /*12d0*/  BSSY.RECONVERGENT B3, `(.L_x_48) ;  /* 0x000000d000037945 */ /* 0x000fe20003800200 */
[----:B----4-:R-:W0:Y:S02]  /*12e0*/  MUFU.RCP R0, R30 ;  /* 0x0000001e00007308 */ /* 0x010e240000001000 */
[----:B0-----:R-:W-:Y:S01]  /*12f0*/  FFMA R13, -R30, R0, 1 ;  /* 0x3f8000001e0d7423 */ /* 0x001fe20000000100 */
[----:B--2---:R-:W-:-:S05]  /*1300*/  FMUL R3, R3, R22 ;  /* 0x0000001603037220 */ /* 0x004fca0000400000 */
[----:B------:R-:W0:Y:S01]  /*1310*/  FCHK P1, R3, R30 ;  /* 0x0000001e03007302 */ /* 0x000e220000020000 */
[----:B------:R-:W-:-:S04]  /*1320*/  FFMA R0, R0, R13, R0 ;  /* 0x0000000d00007223 */ /* 0x000fc80000000000 */
[----:B------:R-:W-:-:S04]  /*1330*/  FFMA R13, R3, R0, RZ ;  /* 0x00000000030d7223 */ /* 0x000fc800000000ff */
[----:B------:R-:W-:-:S04]  /*1340*/  FFMA R4, -R30, R13, R3 ;  /* 0x0000000d1e047223 */ /* 0x000fc80000000103 */
[----:B------:R-:W-:Y:S01]  /*1350*/  FFMA R0, R0, R4, R13 ;  /* 0x0000000400007223 */ /* 0x000fe2000000000d */
[----:B01----:R-:W-:Y:S06]  /*1360*/  @!P1 BRA `(.L_x_49) ;  /* 0x00000000000c9947 */ /* 0x003fec0003800000 */
[----:B------:R-:W-:Y:S02]  /*1370*/  MOV R0, R30 ;  /* 0x0000001e00007202 */ /* 0x000fe40000000f00 */
[----:B------:R-:W-:-:S07]  /*1380*/  MOV R4, 0x13a0 ;  /* 0x000013a000047802 */ /* 0x000fce0000000f00 */
[----:B-----5:R-:W-:Y:S05]  /*1390*/  CALL.REL.NOINC `($__internal_1_$__cuda_sm3x_div_rn_noftz_f32_slowpath) ;  /* 0x0000000400307944 */ /* 0x020fea0003c00000 */
.L_x_49:
[----:B------:R-:W-:Y:S05]  /*13a0*/  BSYNC.RECONVERGENT B3 ;  /* 0x0000000000037941 */ /* 0x000fea0003800200 */
.L_x_48:
[----:B-----5:R-:W-:-:S05]  /*13b0*/  FADD R3, R12, -R0 ;  /* 0x800000000c037221 */ /* 0x020fca0000000000 */
[----:B------:R2:W-:Y:S02]  /*13c0*/  STG.E desc[UR8][R18.64], R3 ;  /* 0x0000000312007986 */ /* 0x0005e4000c101908 */
.L_x_43:
[----:B------:R-:W-:Y:S05]  /*13d0*/  BSYNC.RECONVERGENT B2 ;  /* 0x0000000000027941 */ /* 0x000fea0003800200 */
.L_x_42:
[----:B------:R-:W-:Y:S01]  /*13e0*/  VIADD R2, R2, 0xfffffffc ;  /* 0xfffffffc02027836 */ /* 0x000fe20000000000 */
[----:B------:R-:W-:Y:S04]  /*13f0*/  BSSY.RECONVERGENT B2, `(.L_x_50) ;  /* 0x0000043000027945 */ /* 0x000fe80003800200 */
[----:B------:R-:W-:-:S04]  /*1400*/  ISETP.GE.AND P1, PT, R9, R2, PT ;  /* 0x000000020900720c */ /* 0x000fc80003f26270 */
[----:B------:R-:W-:-:S04]  /*1410*/  ISETP.GE.OR P1, PT, R5, R20, P1 ;  /* 0x000000140500720c */ /* 0x000fc80000f26670 */
[----:B------:R-:W-:-:S13]  /*1420*/  PLOP3.LUT P1, PT, P0, P1, PT, 0x8f, 0xf8 ;  /* 0x0000000000f8781c */ /* 0x000fda0000723177 */
[----:B------:R-:W-:Y:S05]  /*1430*/  @P1 BRA `(.L_x_51) ;  /* 0x0000000000f81947 */ /* 0x000fea0003800000 */
[----:B------:R-:W4:Y:S01]  /*1440*/  LDC.64 R20, c[0x0][0x380] ;  /* 0x0000e000ff147b82 */ /* 0x000f220000000a00 */
[----:B-1----:R-:W-:Y:S01]  /*1450*/  IMAD R13, R2, UR4, RZ ;  /* 0x00000004020d7c24 */ /* 0x002fe2000f8e02ff */
[----:B------:R-:W-:Y:S01]  /*1460*/  SHF.R.S32.HI R12, RZ, 0x1f, R10 ;  /* 0x0000001fff0c7819 */ /* 0x000fe2000001140a */
[----:B------:R-:W-:Y:S03]  /*1470*/  BSSY.RECONVERGENT B3, `(.L_x_52) ;  /* 0x000001f000037945 */ /* 0x000fe60003800200 */
[----:B------:R-:W-:-:S04]  /*1480*/  IADD3 R0, P1, PT, R13, R10, RZ ;  /* 0x0000000a0d007210 */ /* 0x000fc80007f3e0ff */
[----:B--23--:R-:W-:Y:S02]  /*1490*/  LEA.HI.X.SX32 R3, R13, R12, 0x1, P1 ;  /* 0x0000000c0d037211 */ /* 0x00cfe400008f0eff */
[----:B------:R-:W-:Y:S02]  /*14a0*/  ISETP.NE.AND P1, PT, R2, R5, PT ;  /* 0x000000050200720c */ /* 0x000fe40003f25270 */
[----:B----4-:R-:W-:-:S04]  /*14b0*/  LEA R22, P2, R0, R20, 0x2 ;  /* 0x0000001400167211 */ /* 0x010fc800078410ff */
[----:B0-----:R-:W-:-:S07]  /*14c0*/  LEA.HI.X R23, R0, R21, R3, 0x2, P2 ;  /* 0x0000001500177211 */ /* 0x001fce00010f1403 */
[----:B------:R-:W-:Y:S05]  /*14d0*/  @P1 BRA `(.L_x_53) ;  /* 0x0000000000601947 */ /* 0x000fea0003800000 */
[----:B------:R-:W-:Y:S01]  /*14e0*/  IADD3 R3, P1, PT, R7, R10, RZ ;  /* 0x0000000a07037210 */ /* 0x000fe20007f3e0ff */
[----:B------:R-:W2:Y:S03]  /*14f0*/  LDG.E R6, desc[UR8][R22.64+-0x10] ;  /* 0xfffff00816067981 */ /* 0x000ea6000c1e1900 */
[----:B------:R-:W-:Y:S01]  /*1500*/  LEA R24, P2, R3, R20, 0x2 ;  /* 0x0000001403187211 */ /* 0x000fe200078410ff */
[----:B------:R-:W-:Y:S01]  /*1510*/  IMAD.X R0, R11, 0x1, R12, P1 ;  /* 0x000000010b007824 */ /* 0x000fe200008e060c */
[----:B------:R0:W5:Y:S04]  /*1520*/  LDG.E R20, desc[UR8][R16.64] ;  /* 0x0000000810147981 */ /* 0x000168000c1e1900 */
[----:B------:R-:W-:-:S02]  /*1530*/  LEA.HI.X R25, R3, R21, R0, 0x2, P2 ;  /* 0x0000001503197211 */ /* 0x000fc400010f1400 */
        /* <DEDUP_REMOVED lines=15> */
.L_x_55:
[----:B------:R-:W-:Y:S05]  /*1630*/  BSYNC.RECONVERGENT B4 ;  /* 0x0000000000047941 */ /* 0x000fea0003800200 */
.L_x_54:
[----:B-----5:R-:W-:-:S05]  /*1640*/  FADD R3, R20, -R0 ;  /* 0x8000000014037221 */ /* 0x020fca0000000000 */
[----:B------:R0:W-:Y:S02]  /*1650*/  STG.E desc[UR8][R16.64], R3 ;  /* 0x0000000310007986 */ /* 0x0001e4000c101908 */
.L_x_53:
[----:B------:R-:W-:Y:S05]  /*1660*/  BSYNC.RECONVERGENT B3 ;  /* 0x0000000000037941 */ /* 0x000fea0003800200 */
.L_x_52:
[----:B------:R-:W1:Y:S01]  /*1670*/  LDC.64 R20, c[0x0][0x380] ;  /* 0x0000e000ff147b82 */ /* 0x000e620000000a00 */
[----:B------:R-:W-:Y:S01]  /*1680*/  IADD3 R0, P1, PT, R7, R10, RZ ;  /* 0x0000000a07007210 */ /* 0x000fe20007f3e0ff */
[----:B------:R-:W2:Y:S01]  /*1690*/  LDG.E R22, desc[UR8][R22.64+-0x10] ;  /* 0xfffff00816167981 */ /* 0x000ea2000c1e1900 */
[----:B------:R-:W-:Y:S02]  /*16a0*/  IMAD.IADD R13, R5, 0x1, R13 ;  /* 0x00000001050d7824 */ /* 0x000fe400078e020d */
[----:B0-----:R-:W-:Y:S02]  /*16b0*/  IADD3.X R3, PT, PT, R11, R12, RZ, P1, !PT ;  /* 0x0000000c0b037210 */ /* 0x001fe40000ffe4ff */
[C---:B------:R-:W-:Y:S01]  /*16c0*/  LEA R24, P1, R0.reuse, UR6, 0x2 ;  /* 0x0000000600187c11 */ /* 0x040fe2000f8210ff */
[----:B------:R0:W5:Y:S03]  /*16d0*/  LDG.E R12, desc[UR8][R18.64] ;  /* 0x00000008120c7981 */ /* 0x000166000c1e1900 */
[----:B------:R-:W-:-:S05]  /*16e0*/  LEA.HI.X R25, R0, UR7, R3, 0x2, P1 ;  /* 0x0000000700197c11 */ /* 0x000fca00088f1403 */
[----:B------:R-:W3:Y:S01]  /*16f0*/  LDG.E R24, desc[UR8][R24.64+-0x10] ;  /* 0xfffff00818187981 */ /* 0x000ee2000c1e1900 */
        /* <DEDUP_REMOVED lines=15> */
.L_x_57:
[----:B------:R-:W-:Y:S05]  /*17f0*/  BSYNC.RECONVERGENT B3 ;  /* 0x0000000000037941 */ /* 0x000fea0003800200 */
.L_x_56:
[----:B-----5:R-:W-:-:S05]  /*1800*/  FADD R3, R12, -R0 ;  /* 0x800000000c037221 */ /* 0x020fca0000000000 */
[----:B------:R4:W-:Y:S02]  /*1810*/  STG.E desc[UR8][R18.64], R3 ;  /* 0x0000000312007986 */ /* 0x0009e4000c101908 */
.L_x_51:
[----:B------:R-:W-:Y:S05]  /*1820*/  BSYNC.RECONVERGENT B2 ;  /* 0x0000000000027941 */ /* 0x000fea0003800200 */
.L_x_50:
[----:B------:R-:W-:-:S13]  /*1830*/  ISETP.GT.AND P1, PT, R10, 0x4, PT ;  /* 0x000000040a00780c */ /* 0x000fda0003f24270 */
[----:B------:R-:W-:Y:S05]  /*1840*/  @P1 BRA `(.L_x_58) ;  /* 0xffffffec00b81947 */ /* 0x000fea000383ffff */
[----:B------:R-:W-:Y:S05]  /*1850*/  EXIT ;  /* 0x000000000000794d */ /* 0x000fea0003800000 */
        .weak           $__internal_1_$__cuda_sm3x_div_rn_noftz_f32_slowpath
        .type           $__internal_1_$__cuda_sm3x_div_rn_noftz_f32_slowpath,@function
        .size           $__internal_1_$__cuda_sm3x_div_rn_noftz_f32_slowpath,(.L_x_146 - $__internal_1_$__cuda_sm3x_div_rn_noftz_f32_slowpath)
$__internal_1_$__cuda_sm3x_div_rn_noftz_f32_slowpath:
        /* <DEDUP_REMOVED lines=29> */
[----:B------:R-:W-:Y:S01]  /*1a30*/  @P1 MOV R8, RZ ;  /* 0x000000ff00081202 */ /* 0x000fe20000000f00 */
[----:B------:R-:W-:Y:S02]  /*1a40*/  @!P1 IMAD.MOV.U32 R8, RZ, RZ, -0x40 ;  /* 0xffffffc0ff089424 */ /* 0x000fe400078e00ff */
[----:B------:R-:W-:Y:S01]  /*1a50*/  @!P1 FFMA R3, R3, 1.84467440737095516160e+19, RZ ;  /* 0x5f80000003039823 */ /* 0x000fe200000000ff */
[----:B------:R-:W-:Y:S01]  /*1a60*/  @!P2 FFMA R0, R0, 1.84467440737095516160e+19, RZ ;  /* 0x5f8000000000a823 */ /* 0x000fe200000000ff */
[----:B------:R-:W-:-:S07]  /*1a70*/  @!P2 VIADD R8, R8, 0x40 ;  /* 0x000000400808a836 */ /* 0x000fce0000000000 */
.L_x_60:
[----:B------:R-:W-:Y:S01]  /*1a80*/  LEA R25, R6, 0xc0800000, 0x17 ;  /* 0xc080000006197811 */ /* 0x000fe200078eb8ff */
[----:B------:R-:W-:Y:S01]  /*1a90*/  BSSY.RECONVERGENT B1, `(.L_x_65) ;  /* 0x0000036000017945 */ /* 0x000fe20003800200 */
[----:B------:R-:W-:-:S03]  /*1aa0*/  IADD3 R24, PT, PT, R24, -0x7f, RZ ;  /* 0xffffff8118187810 */ /* 0x000fc60007ffe0ff */
[----:B------:R-:W-:Y:S02]  /*1ab0*/  IMAD.IADD R26, R0, 0x1, -R25 ;  /* 0x00000001001a7824 */ /* 0x000fe400078e0a19 */
[C---:B------:R-:W-:Y:S01]  /*1ac0*/  IMAD R0, R24.reuse, -0x800000, R3 ;  /* 0xff80000018007824 */ /* 0x040fe200078e0203 */
[----:B------:R-:W-:Y:S01]  /*1ad0*/  IADD3 R3, PT, PT, R24, 0x7f, -R6 ;  /* 0x0000007f18037810 */ /* 0x000fe20007ffe806 */
[----:B------:R-:W0:Y:S01]  /*1ae0*/  MUFU.RCP R25, R26 ;  /* 0x0000001a00197308 */ /* 0x000e220000001000 */
[----:B------:R-:W-:-:S03]  /*1af0*/  FADD.FTZ R27, -R26, -RZ ;  /* 0x800000ff1a1b7221 */ /* 0x000fc60000010100 */
[----:B------:R-:W-:Y:S02]  /*1b00*/  IMAD.IADD R8, R3, 0x1, R8 ;  /* 0x0000000103087824 */ /* 0x000fe400078e0208 */
[----:B0-----:R-:W-:-:S04]  /*1b10*/  FFMA R6, R25, R27, 1 ;  /* 0x3f80000019067423 */ /* 0x001fc8000000001b */
[----:B------:R-:W-:-:S04]  /*1b20*/  FFMA R25, R25, R6, R25 ;  /* 0x0000000619197223 */ /* 0x000fc80000000019 */
[----:B------:R-:W-:-:S04]  /*1b30*/  FFMA R24, R0, R25, RZ ;  /* 0x0000001900187223 */ /* 0x000fc800000000ff */
[----:B------:R-:W-:-:S04]  /*1b40*/  FFMA R6, R27, R24, R0 ;  /* 0x000000181b067223 */ /* 0x000fc80000000000 */
[----:B------:R-:W-:-:S04]  /*1b50*/  FFMA R6, R25, R6, R24 ;  /* 0x0000000619067223 */ /* 0x000fc80000000018 */
[----:B------:R-:W-:-:S04]  /*1b60*/  FFMA R27, R27, R6, R0 ;  /* 0x000000061b1b7223 */ /* 0x000fc80000000000 */
        /* <DEDUP_REMOVED lines=14> */
[CCC-:B------:R-:W-:Y:S01]  /*1c50*/  FFMA.RP R8, R25.reuse, R27.reuse, R6.reuse ;  /* 0x0000001b19087223 */ /* 0x1c0fe20000008006 */
[CCC-:B------:R-:W-:Y:S01]  /*1c60*/  FFMA.RM R29, R25.reuse, R27.reuse, R6.reuse ;  /* 0x0000001b191d7223 */ /* 0x1c0fe20000004006 */
[----:B------:R-:W-:Y:S01]  /*1c70*/  FFMA.RZ R6, R25, R27, R6 ;  /* 0x0000001b19067223 */ /* 0x000fe2000000c006 */
[C---:B------:R-:W-:Y:S02]  /*1c80*/  ISETP.NE.AND P3, PT, R0.reuse, RZ, PT ;  /* 0x000000ff0000720c */ /* 0x040fe40003f65270 */
[----:B------:R-:W-:Y:S02]  /*1c90*/  ISETP.NE.AND P2, PT, R0, RZ, PT ;  /* 0x000000ff0000720c */ /* 0x000fe40003f45270 */
[----:B------:R-:W-:Y:S02]  /*1ca0*/  LOP3.LUT R6, R6, 0x7fffff, RZ, 0xc0, !PT ;  /* 0x007fffff06067812 */ /* 0x000fe400078ec0ff */
[----:B------:R-:W-:Y:S02]  /*1cb0*/  FSETP.NEU.FTZ.AND P1, PT, R8, R29, PT ;  /* 0x0000001d0800720b */ /* 0x000fe40003f3d000 */
[----:B------:R-:W-:Y:S01]  /*1cc0*/  IADD3 R8, PT, PT, R0, 0x20, RZ ;  /* 0x0000002000087810 */ /* 0x000fe20007ffe0ff */
[----:B------:R-:W-:Y:S01]  /*1cd0*/  IMAD.MOV R0, RZ, RZ, -R0 ;  /* 0x000000ffff007224 */ /* 0x000fe200078e0a00 */
[----:B------:R-:W-:-:S04]  /*1ce0*/  LOP3.LUT R25, R6, 0x800000, RZ, 0xfc, !PT ;  /* 0x0080000006197812 */ /* 0x000fc800078efcff */
[----:B------:R-:W-:Y:S02]  /*1cf0*/  SHF.L.U32 R8, R25, R8, RZ ;  /* 0x0000000819087219 */ /* 0x000fe400000006ff */
[----:B------:R-:W-:Y:S02]  /*1d00*/  SEL R0, R0, RZ, P3 ;  /* 0x000000ff00007207 */ /* 0x000fe40001800000 */
[----:B------:R-:W-:Y:S02]  /*1d10*/  ISETP.NE.AND P2, PT, R8, RZ, P2 ;  /* 0x000000ff0800720c */ /* 0x000fe40001745270 */
[----:B------:R-:W-:Y:S02]  /*1d20*/  SHF.R.U32.HI R25, RZ, R0, R25 ;  /* 0x00000000ff197219 */ /* 0x000fe40000011619 */
[----:B------:R-:W-:Y:S02]  /*1d30*/  PLOP3.LUT P1, PT, P1, P2, PT, 0xf8, 0x8f ;  /* 0x00000000008f781c */ /* 0x000fe40000f25f70 */
[----:B------:R-:W-:-:S02]  /*1d40*/  SHF.R.U32.HI R6, RZ, 0x1, R25 ;  /* 0x00000001ff067819 */ /* 0x000fc40000011619 */
[----:B------:R-:W-:-:S04]  /*1d50*/  SEL R27, RZ, 0x1, !P1 ;  /* 0x00000001ff1b7807 */ /* 0x000fc80004800000 */
[----:B------:R-:W-:-:S04]  /*1d60*/  LOP3.LUT R0, R27, 0x1, R6, 0xf8, !PT ;  /* 0x000000011b007812 */ /* 0x000fc800078ef806 */
[----:B------:R-:W-:-:S05]  /*1d70*/  LOP3.LUT R25, R0, R25, RZ, 0xc0, !PT ;  /* 0x0000001900197212 */ /* 0x000fca00078ec0ff */
[----:B------:R-:W-:-:S05]  /*1d80*/  IMAD.IADD R6, R6, 0x1, R25 ;  /* 0x0000000106067824 */ /* 0x000fca00078e0219 */
[----:B------:R-:W-:Y:S01]  /*1d90*/  LOP3.LUT R3, R6, R3, RZ, 0xfc, !PT ;  /* 0x0000000306037212 */ /* 0x000fe200078efcff */
[----:B------:R-:W-:Y:S06]  /*1da0*/  BRA `(.L_x_68) ;  /* 0x0000000000107947 */ /* 0x000fec0003800000 */
.L_x_67:
[----:B------:R-:W-:-:S04]  /*1db0*/  LOP3.LUT R3, R3, 0x80000000, RZ, 0xc0, !PT ;  /* 0x8000000003037812 */ /* 0x000fc800078ec0ff */
[----:B------:R-:W-:Y:S01]  /*1dc0*/  LOP3.LUT R3, R3, 0x7f800000, RZ, 0xfc, !PT ;  /* 0x7f80000003037812 */ /* 0x000fe200078efcff */
[----:B------:R-:W-:Y:S06]  /*1dd0*/  BRA `(.L_x_68) ;  /* 0x0000000000047947 */ /* 0x000fec0003800000 */
.L_x_66:
[----:B------:R-:W-:-:S07]  /*1de0*/  IMAD R3, R8, 0x800000, R3 ;  /* 0x0080000008037824 */ /* 0x000fce00078e0203 */
.L_x_68:
[----:B------:R-:W-:Y:S05]  /*1df0*/  BSYNC.RECONVERGENT B1 ;  /* 0x0000000000017941 */ /* 0x000fea0003800200 */
.L_x_65:
[----:B------:R-:W-:Y:S01]  /*1e00*/  MOV R0, R3 ;  /* 0x0000000300007202 */ /* 0x000fe20000000f00 */
[----:B------:R-:W-:Y:S06]  /*1e10*/  BRA `(.L_x_69) ;  /* 0x0000000000207947 */ /* 0x000fec0003800000 */
.L_x_64:
[----:B------:R-:W-:-:S04]  /*1e20*/  LOP3.LUT R0, R0, 0x80000000, R3, 0x48, !PT ;  /* 0x8000000000007812 */ /* 0x000fc800078e4803 */
[----:B------:R-:W-:Y:S01]  /*1e30*/  LOP3.LUT R0, R0, 0x7f800000, RZ, 0xfc, !PT ;  /* 0x7f80000000007812 */ /* 0x000fe200078efcff */
[----:B------:R-:W-:Y:S06]  /*1e40*/  BRA `(.L_x_69) ;  /* 0x0000000000147947 */ /* 0x000fec0003800000 */
.L_x_63:
[----:B------:R-:W-:Y:S01]  /*1e50*/  LOP3.LUT R0, R0, 0x80000000, R3, 0x48, !PT ;  /* 0x8000000000007812 */ /* 0x000fe200078e4803 */
[----:B------:R-:W-:Y:S06]  /*1e60*/  BRA `(.L_x_69) ;  /* 0x00000000000c7947 */ /* 0x000fec0003800000 */
.L_x_62:
[----:B------:R-:W0:Y:S01]  /*1e70*/  MUFU.RSQ R0, -QNAN ;  /* 0xffc0000000007908 */ /* 0x000e220000001400 */
[----:B------:R-:W-:Y:S05]  /*1e80*/  BRA `(.L_x_69) ;  /* 0x0000000000047947 */ /* 0x000fea0003800000 */
.L_x_61:
[----:B------:R-:W-:-:S07]  /*1e90*/  FADD.FTZ R0, R3, R0 ;  /* 0x0000000003007221 */ /* 0x000fce0000010000 */
.L_x_69:
[----:B------:R-:W-:Y:S05]  /*1ea0*/  BSYNC.RECONVERGENT B0 ;  /* 0x0000000000007941 */ /* 0x000fea0003800200 */
.L_x_59:
[----:B------:R-:W-:Y:S02]  /*1eb0*/  IMAD.MOV.U32 R24, RZ, RZ, R4 ;  /* 0x000000ffff187224 */ /* 0x000fe400078e0004 */
[----:B------:R-:W-:-:S04]  /*1ec0*/  IMAD.MOV.U32 R25, RZ, RZ, 0x0 ;  /* 0x00000000ff197424 */ /* 0x000fc800078e00ff */
[----:B0-----:R-:W-:Y:S05]  /*1ed0*/  RET.REL.NODEC R24 `(_Z13cuda_solve_UxPfS_iiii) ;  /* 0xffffffe018487950 */ /* 0x001fea0003c3ffff */
.L_x_70:
        /* <DEDUP_REMOVED lines=10> */
.L_x_146:


//--------------------- .text._Z13cuda_solve_LxPfS_iiii --------------------------
	.section	.text._Z13cuda_solve_LxPfS_iiii,"ax",@progbits
	.align	128
        .global         _Z13cuda_solve_LxPfS_iiii
        .type           _Z13cuda_solve_LxPfS_iiii,@function
        .size           _Z13cuda_solve_LxPfS_iiii,(.L_x_147 - _Z13cuda_solve_LxPfS_iiii)
        .other          _Z13cuda_solve_LxPfS_iiii,@"STO_CUDA_ENTRY STV_DEFAULT"
_Z13cuda_solve_LxPfS_iiii:
.text._Z13cuda_solve_LxPfS_iiii:
[----:B------:R-:W-:Y:S01]  /*0000*/  LDC R1, c[0x0][0x37c] ;  /* 0x0000df00ff017b82 */ /* 0x000fe20000000800 */
[----:B------:R-:W0:Y:S01]  /*0010*/  LDCU UR7, c[0x0][0x390] ;  /* 0x00007200ff0777ac */ /* 0x000e220008000800 */
[----:B------:R-:W1:Y:S06]  /*0020*/  S2R R3, SR_TID.Y ;  /* 0x0000000000037919 */ /* 0x000e6c0000002200 */
[----:B------:R-:W2:Y:S01]  /*0030*/  S2UR UR5, SR_CTAID.X ;  /* 0x00000000000579c3 */ /* 0x000ea20000002500 */
[----:B------:R-:W3:Y:S07]  /*0040*/  LDCU UR4, c[0x0][0x360] ;  /* 0x00006c00ff0477ac */ /* 0x000eee0008000800 */
[----:B------:R-:W4:Y:S01]  /*0050*/  S2UR UR6, SR_CTAID.Y ;  /* 0x00000000000679c3 */ /* 0x000f220000002600 */
[----:B0-----:R-:W-:-:S06]  /*0060*/  UISETP.GE.AND UP0, UPT, UR7, 0x2, UPT ;  /* 0x000000020700788c */ /* 0x001fcc000bf06270 */
[----:B------:R-:W-:-:S13]  /*0070*/  PLOP3.LUT P0, PT, PT, PT, UP0, 0x80, 0x8 ;  /* 0x000000000008781c */ /* 0x000fda0003f0f008 */
[----:B-1234-:R-:W-:Y:S05]  /*0080*/  @!P0 EXIT ;  /* 0x000000000000894d */ /* 0x01efea0003800000 */
[----:B------:R-:W0:Y:S01]  /*0090*/  S2R R11, SR_TID.X ;  /* 0x00000000000b7919 */ /* 0x000e220000002100 */
[----:B------:R-:W1:Y:S01]  /*00a0*/  LDC R10, c[0x0][0x364] ;  /* 0x0000d900ff0a7b82 */ /* 0x000e620000000800 */
[----:B------:R-:W2:Y:S01]  /*00b0*/  LDCU UR8, c[0x0][0x394] ;  /* 0x00007280ff0877ac */ /* 0x000ea20008000800 */
[----:B------:R-:W-:Y:S02]  /*00c0*/  UIMAD UR5, UR5, UR4, URZ ;  /* 0x00000004050572a4 */ /* 0x000fe4000f8e02ff */
[----:B------:R-:W-:-:S04]  /*00d0*/  UIADD3 UR4, UPT, UPT, UR7, -0x2, URZ ;  /* 0xfffffffe07047890 */ /* 0x000fc8000fffe0ff */
[----:B------:R-:W3:Y:S01]  /*00e0*/  LDC.64 R14, c[0x0][0x388] ;  /* 0x0000e200ff0e7b82 */ /* 0x000ee20000000a00 */
[----:B------:R-:W4:Y:S01]  /*00f0*/  LDCU.64 UR12, c[0x0][0x358] ;  /* 0x00006b00ff0c77ac */ /* 0x000f220008000a00 */
[----:B------:R-:W-:-:S03]  /*0100*/  UISETP.GE.U32.AND UP0, UPT, UR4, 0x3, UPT ;  /* 0x000000030400788c */ /* 0x000fc6000bf06070 */
[----:B------:R-:W-:Y:S01]  /*0110*/  UMOV UR4, URZ ;  /* 0x000000ff00047c82 */ /* 0x000fe20008000000 */
[----:B-1----:R-:W-:-:S04]  /*0120*/  IMAD R10, R10, UR6, R3 ;  /* 0x000000060a0a7c24 */ /* 0x002fc8000f8e0203 */
[C---:B--2---:R-:W-:Y:S01]  /*0130*/  IMAD R8, R10.reuse, UR8, RZ ;  /* 0x000000080a087c24 */ /* 0x044fe2000f8e02ff */
[C---:B------:R-:W-:Y:S01]  /*0140*/  ISETP.GE.U32.AND P0, PT, R10.reuse, UR7, PT ;  /* 0x000000070a007c0c */ /* 0x040fe2000bf06070 */
[----:B------:R-:W-:Y:S01]  /*0150*/  UIADD3 UR7, UPT, UPT, UR7, -0x1, URZ ;  /* 0xffffffff07077890 */ /* 0x000fe2000fffe0ff */
[----:B0-----:R-:W-:Y:S02]  /*0160*/  VIADD R9, R11, UR5 ;  /* 0x000000050b097c36 */ /* 0x001fe40008000000 */
[----:B---3--:R-:W-:-:S03]  /*0170*/  IMAD.WIDE.U32 R12, R10, 0x4, R14 ;  /* 0x000000040a0c7825 */ /* 0x008fc600078e000e */
[C---:B------:R-:W-:Y:S01]  /*0180*/  ISETP.LT.AND P0, PT, R9.reuse, UR8, !P0 ;  /* 0x0000000809007c0c */ /* 0x040fe2000c701270 */
[----:B------:R-:W-:Y:S01]  /*0190*/  IMAD.WIDE.U32 R14, R9, 0x4, R14 ;  /* 0x00000004090e7825 */ /* 0x000fe200078e000e */
[----:B----4-:R-:W-:Y:S11]  /*01a0*/  BRA.U !UP0, `(.L_x_71) ;  /* 0x0000001508487547 */ /* 0x010ff6000b800000 */
[----:B------:R-:W-:Y:S01]  /*01b0*/  UIMAD UR14, UR8, 0x3, URZ ;  /* 0x00000003080e78a4 */ /* 0x000fe2000f8e02ff */
[----:B------:R-:W-:Y:S01]  /*01c0*/  IMAD.U32 R4, RZ, RZ, UR5 ;  /* 0x00000005ff047e24 */ /* 0x000fe2000f8e00ff */
[----:B------:R-:W-:Y:S01]  /*01d0*/  USHF.L.U32 UR15, UR8, 0x1, URZ ;  /* 0x00000001080f7899 */ /* 0x000fe200080006ff */
[C---:B------:R-:W-:Y:S01]  /*01e0*/  IADD3 R7, PT, PT, R9.reuse, -0x1, RZ ;  /* 0xffffffff09077810 */ /* 0x040fe20007ffe0ff */
[----:B------:R-:W-:Y:S01]  /*01f0*/  ULOP3.LUT UR4, UR7, 0xfffffffc, URZ, 0xc0, !UPT ;  /* 0xfffffffc07047892 */ /* 0x000fe2000f8ec0ff */
[--C-:B------:R-:W-:Y:S01]  /*0200*/  SHF.R.S32.HI R20, RZ, 0x1f, R8.reuse ;  /* 0x0000001fff147819 */ /* 0x100fe20000011408 */
[----:B------:R-:W-:Y:S01]  /*0210*/  IMAD.MOV.U32 R6, RZ, RZ, R9 ;  /* 0x000000ffff067224 */ /* 0x000fe200078e0009 */
[----:B------:R-:W-:Y:S01]  /*0220*/  IADD3 R4, PT, PT, R4, UR8, R11 ;  /* 0x0000000804047c10 */ /* 0x000fe2000fffe00b */
[----:B------:R-:W-:Y:S01]  /*0230*/  IMAD.MOV.U32 R5, RZ, RZ, R8 ;  /* 0x000000ffff057224 */ /* 0x000fe200078e0008 */
[C---:B------:R-:W-:Y:S01]  /*0240*/  IADD3 R3, PT, PT, R9.reuse, UR14, RZ ;  /* 0x0000000e09037c10 */ /* 0x040fe2000fffe0ff */
[----:B------:R-:W-:Y:S01]  /*0250*/  VIADD R2, R9, UR15 ;  /* 0x0000000f09027c36 */ /* 0x000fe20008000000 */
[----:B------:R-:W-:Y:S01]  /*0260*/  UIADD3 UR6, UPT, UPT, -UR4, URZ, URZ ;  /* 0x000000ff04067290 */ /* 0x000fe2000fffe1ff */
[----:B------:R-:W0:Y:S01]  /*0270*/  LDCU UR9, c[0x0][0x394] ;  /* 0x00007280ff0977ac */ /* 0x000e220008000800 */
[----:B------:R-:W1:Y:S01]  /*0280*/  LDCU.64 UR20, c[0x0][0x380] ;  /* 0x00007000ff1477ac */ /* 0x000e620008000a00 */
[----:B------:R-:W2:Y:S01]  /*0290*/  LDCU.64 UR22, c[0x0][0x380] ;  /* 0x00007000ff1677ac */ /* 0x000ea20008000a00 */
[----:B------:R-:W3:Y:S01]  /*02a0*/  LDCU.64 UR10, c[0x0][0x390] ;  /* 0x00007200ff0a77ac */ /* 0x000ee20008000a00 */
[----:B------:R-:W-:Y:S01]  /*02b0*/  UMOV UR16, 0x1 ;  /* 0x0000000100107882 */ /* 0x000fe20000000000 */
[----:B------:R-:W-:-:S06]  /*02c0*/  UMOV UR4, URZ ;  /* 0x000000ff00047c82 */ /* 0x000fcc0008000000 */
.L_x_104:
[----:B------:R-:W-:Y:S01]  /*02d0*/  UIADD3 UR7, UPT, UPT, UR16, -0x1, URZ ;  /* 0xffffffff10077890 */ /* 0x000fe2000fffe0ff */
[----:B------:R-:W-:Y:S05]  /*02e0*/  BSSY.RECONVERGENT B2, `(.L_x_72) ;  /* 0x0000040000027945 */ /* 0x000fea0003800200 */
[----:B------:R-:W-:-:S04]  /*02f0*/  ISETP.GE.AND P1, PT, R9, UR7, PT ;  /* 0x0000000709007c0c */ /* 0x000fc8000bf26270 */
[----:B------:R-:W-:-:S04]  /*0300*/  ISETP.LE.U32.OR P1, PT, R10, UR7, !P1 ;  /* 0x000000070a007c0c */ /* 0x000fc8000cf23470 */
[----:B------:R-:W-:-:S13]  /*0310*/  PLOP3.LUT P1, PT, P0, P1, PT, 0x8f, 0xf8 ;  /* 0x0000000000f8781c */ /* 0x000fda0000723177 */
[----:B------:R-:W-:Y:S05]  /*0320*/  @P1 BRA `(.L_x_73) ;  /* 0x0000000000ec1947 */ /* 0x000fea0003800000 */
[----:B------:R-:W-:Y:S01]  /*0330*/  ISETP.NE.AND P1, PT, R7, -0x1, PT ;  /* 0xffffffff0700780c */ /* 0x000fe20003f25270 */
[----:B------:R-:W-:-:S12]  /*0340*/  BSSY.RECONVERGENT B3, `(.L_x_74) ;  /* 0x000001b000037945 */ /* 0x000fd80003800200 */
[----:B------:R-:W-:Y:S05]  /*0350*/  @P1 BRA `(.L_x_75) ;  /* 0x0000000000641947 */ /* 0x000fea0003800000 */
[----:B-1----:R-:W-:Y:S01]  /*0360*/  UIMAD.WIDE UR18, UR4, 0x4, UR20 ;  /* 0x00000004041278a5 */ /* 0x002fe2000f8e0214 */
[----:B------:R-:W-:Y:S01]  /*0370*/  IMAD.MOV.U32 R16, RZ, RZ, 0x4 ;  /* 0x00000004ff107424 */ /* 0x000fe200078e00ff */
[----:B------:R-:W4:Y:S04]  /*0380*/  LDG.E R27, desc[UR12][R14.64] ;  /* 0x0000000c0e1b7981 */ /* 0x000f28000c1e1900 */
[----:B------:R-:W-:Y:S01]  /*0390*/  IMAD.U32 R22, RZ, RZ, UR18 ;  /* 0x00000012ff167e24 */ /* 0x000fe2000f8e00ff */
[----:B------:R-:W-:Y:S01]  /*03a0*/  MOV R23, UR19 ;  /* 0x0000001300177c02 */ /* 0x000fe20008000f00 */
[----:B------:R1:W5:Y:S04]  /*03b0*/  LDG.E R19, desc[UR12][R12.64] ;  /* 0x0000000c0c137981 */ /* 0x000368000c1e1900 */
[----:B------:R-:W2:Y:S01]  /*03c0*/  LDG.E R0, desc[UR12][R22.64] ;  /* 0x0000000c16007981 */ /* 0x000ea2000c1e1900 */
[----:B------:R-:W-:-:S06]  /*03d0*/  IMAD.WIDE R16, R5, R16, UR20 ;  /* 0x0000001405107e25 */ /* 0x000fcc000f8e0210 */
[----:B------:R-:W4:Y:S01]  /*03e0*/  LDG.E R16, desc[UR12][R16.64] ;  /* 0x0000000c10107981 */ /* 0x000f22000c1e1900 */
[----:B------:R-:W-:Y:S01]  /*03f0*/  BSSY.RECONVERGENT B4, `(.L_x_76) ;  /* 0x000000d000047945 */ /* 0x000fe20003800200 */
[----:B--2---:R-:W2:Y:S01]  /*0400*/  MUFU.RCP R21, R0 ;  /* 0x0000000000157308 */ /* 0x004ea20000001000 */
[----:B----4-:R-:W-:-:S07]  /*0410*/  FMUL R27, R27, R16 ;  /* 0x000000101b1b7220 */ /* 0x010fce0000400000 */
[----:B------:R-:W4:Y:S01]  /*0420*/  FCHK P1, R27, R0 ;  /* 0x000000001b007302 */ /* 0x000f220000020000 */
[----:B--2---:R-:W-:-:S04]  /*0430*/  FFMA R18, -R0, R21, 1 ;  /* 0x3f80000000127423 */ /* 0x004fc80000000115 */
[----:B------:R-:W-:-:S04]  /*0440*/  FFMA R18, R21, R18, R21 ;  /* 0x0000001215127223 */ /* 0x000fc80000000015 */
[----:B------:R-:W-:-:S04]  /*0450*/  FFMA R21, R27, R18, RZ ;  /* 0x000000121b157223 */ /* 0x000fc800000000ff */
[----:B------:R-:W-:-:S04]  /*0460*/  FFMA R22, -R0, R21, R27 ;  /* 0x0000001500167223 */ /* 0x000fc8000000011b */
[----:B------:R-:W-:Y:S01]  /*0470*/  FFMA R18, R18, R22, R21 ;  /* 0x0000001612127223 */ /* 0x000fe20000000015 */
[----:B-1--4-:R-:W-:Y:S06]  /*0480*/  @!P1 BRA `(.L_x_77) ;  /* 0x00000000000c9947 */ /* 0x012fec0003800000 */
[----:B------:R-:W-:-:S07]  /*0490*/  MOV R16, 0x4b0 ;  /* 0x000004b000107802 */ /* 0x000fce0000000f00 */
[----:B0--3-5:R-:W-:Y:S05]  /*04a0*/  CALL.REL.NOINC `($__internal_2_$__cuda_sm3x_div_rn_noftz_f32_slowpath) ;  /* 0x0000001400bc7944 */ /* 0x029fea0003c00000 */
[----:B------:R-:W-:-:S07]  /*04b0*/  IMAD.MOV.U32 R18, RZ, RZ, R0 ;  /* 0x000000ffff127224 */ /* 0x000fce00078e0000 */
.L_x_77:
[----:B0--3--:R-:W-:Y:S05]  /*04c0*/  BSYNC.RECONVERGENT B4 ;  /* 0x0000000000047941 */ /* 0x009fea0003800200 */
.L_x_76:
[----:B-----5:R-:W-:-:S05]  /*04d0*/  FADD R19, R19, -R18 ;  /* 0x8000001213137221 */ /* 0x020fca0000000000 */
[----:B------:R4:W-:Y:S02]  /*04e0*/  STG.E desc[UR12][R12.64], R19 ;  /* 0x000000130c007986 */ /* 0x0009e4000c10190c */
.L_x_75:
[----:B0123--:R-:W-:Y:S05]  /*04f0*/  BSYNC.RECONVERGENT B3 ;  /* 0x0000000000037941 */ /* 0x00ffea0003800200 */
.L_x_74:
[----:B------:R-:W-:Y:S01]  /*0500*/  UIMAD.WIDE UR18, UR4, 0x4, UR20 ;  /* 0x00000004041278a5 */ /* 0x000fe2000f8e0214 */
[----:B------:R-:W-:-:S05]  /*0510*/  HFMA2 R16, -RZ, RZ, 0, 2.384185791015625e-07 ;  /* 0x00000004ff107431 */ /* 0x000fca00000001ff */
[----:B------:R-:W-:Y:S01]  /*0520*/  MOV R24, UR18 ;  /* 0x0000001200187c02 */ /* 0x000fe20008000f00 */
[----:B------:R-:W-:Y:S02]  /*0530*/  IMAD.U32 R25, RZ, RZ, UR19 ;  /* 0x00000013ff197e24 */ /* 0x000fe4000f8e00ff */
[----:B------:R-:W-:-:S03]  /*0540*/  IMAD.MOV.U32 R23, RZ, RZ, 0x4 ;  /* 0x00000004ff177424 */ /* 0x000fc600078e00ff */
[----:B------:R-:W2:Y:S01]  /*0550*/  LDG.E R0, desc[UR12][R24.64] ;  /* 0x0000000c18007981 */ /* 0x000ea2000c1e1900 */
[----:B------:R-:W-:-:S04]  /*0560*/  IMAD.WIDE R22, R6, R23, UR20 ;  /* 0x0000001406167e25 */ /* 0x000fc8000f8e0217 */
[----:B------:R-:W-:Y:S02]  /*0570*/  IMAD.WIDE R16, R5, R16, UR20 ;  /* 0x0000001405107e25 */ /* 0x000fe4000f8e0210 */
[----:B------:R-:W3:Y:S04]  /*0580*/  LDG.E R22, desc[UR12][R22.64] ;  /* 0x0000000c16167981 */ /* 0x000ee8000c1e1900 */
[----:B------:R-:W3:Y:S01]  /*0590*/  LDG.E R17, desc[UR12][R16.64] ;  /* 0x0000000c10117981 */ /* 0x000ee2000c1e1900 */
[----:B------:R-:W-:Y:S02]  /*05a0*/  IMAD.IADD R28, R9, 0x1, R8 ;  /* 0x00000001091c7824 */ /* 0x000fe400078e0208 */
[----:B------:R-:W-:-:S04]  /*05b0*/  IMAD.MOV.U32 R29, RZ, RZ, 0x4 ;  /* 0x00000004ff1d7424 */ /* 0x000fc800078e00ff */
[----:B------:R-:W-:-:S05]  /*05c0*/  IMAD.WIDE R28, R28, R29, UR20 ;  /* 0x000000141c1c7e25 */ /* 0x000fca000f8e021d */
[----:B----4-:R0:W5:Y:S01]  /*05d0*/  LDG.E R19, desc[UR12][R28.64] ;  /* 0x0000000c1c137981 */ /* 0x010162000c1e1900 */
        /* <DEDUP_REMOVED lines=10> */
[----:B------:R-:W-:-:S07]  /*0680*/  MOV R16, 0x6a0 ;  /* 0x000006a000107802 */ /* 0x000fce0000000f00 */
[----:B-----5:R-:W-:Y:S05]  /*0690*/  CALL.REL.NOINC `($__internal_2_$__cuda_sm3x_div_rn_noftz_f32_slowpath) ;  /* 0x0000001400407944 */ /* 0x020fea0003c00000 */
[----:B------:R-:W-:-:S07]  /*06a0*/  MOV R16, R0 ;  /* 0x0000000000107202 */ /* 0x000fce0000000f00 */
.L_x_79:
[----:B------:R-:W-:Y:S05]  /*06b0*/  BSYNC.RECONVERGENT B3 ;  /* 0x0000000000037941 */ /* 0x000fea0003800200 */
.L_x_78:
[----:B-----5:R-:W-:-:S05]  /*06c0*/  FADD R19, R19, -R16 ;  /* 0x8000001013137221 */ /* 0x020fca0000000000 */
[----:B------:R4:W-:Y:S02]  /*06d0*/  STG.E desc[UR12][R28.64], R19 ;  /* 0x000000131c007986 */ /* 0x0009e4000c10190c */
.L_x_73:
[----:B0123--:R-:W-:Y:S05]  /*06e0*/  BSYNC.RECONVERGENT B2 ;  /* 0x0000000000027941 */ /* 0x00ffea0003800200 */
.L_x_72:
[----:B------:R-:W-:Y:S01]  /*06f0*/  UIADD3 UR19, UPT, UPT, UR16, -0x1, URZ ;  /* 0xffffffff10137890 */ /* 0x000fe2000fffe0ff */
[----:B------:R-:W-:Y:S05]  /*0700*/  BSSY.RECONVERGENT B2, `(.L_x_80) ;  /* 0x000004c000027945 */ /* 0x000fea0003800200 */
[----:B------:R-:W-:-:S04]  /*0710*/  ISETP.GT.AND P1, PT, R9, UR19, PT ;  /* 0x0000001309007c0c */ /* 0x000fc8000bf24270 */
[----:B------:R-:W-:-:S04]  /*0720*/  ISETP.LE.U32.OR P1, PT, R10, UR16, !P1 ;  /* 0x000000100a007c0c */ /* 0x000fc8000cf23470 */
[----:B------:R-:W-:-:S13]  /*0730*/  PLOP3.LUT P1, PT, P0, P1, PT, 0x8f, 0xf8 ;  /* 0x0000000000f8781c */ /* 0x000fda0000723177 */
[----:B------:R-:W-:Y:S05]  /*0740*/  @P1 BRA `(.L_x_81) ;  /* 0x00000004001c1947 */ /* 0x000fea0003800000 */
[----:B------:R-:W-:Y:S01]  /*0750*/  ISETP.NE.AND P1, PT, R7, RZ, PT ;  /* 0x000000ff0700720c */ /* 0x000fe20003f25270 */
[----:B------:R-:W-:-:S12]  /*0760*/  BSSY.RECONVERGENT B3, `(.L_x_82) ;  /* 0x0000021000037945 */ /* 0x000fd80003800200 */
[----:B------:R-:W-:Y:S05]  /*0770*/  @P1 BRA `(.L_x_83) ;  /* 0x00000000007c1947 */ /* 0x000fea0003800000 */
[----:B------:R-:W-:Y:S02]  /*0780*/  USHF.R.S32.HI UR17, URZ, 0x1f, UR19 ;  /* 0x0000001fff117899 */ /* 0x000fe40008011413 */
[----:B------:R-:W-:Y:S02]  /*0790*/  UIADD3 UR7, UP0, UPT, UR19, UR9, URZ ;  /* 0x0000000913077290 */ /* 0x000fe4000ff1e0ff */
[----:B------:R-:W-:Y:S01]  /*07a0*/  IADD3 R17, P1, PT, R8, UR19, RZ ;  /* 0x0000001308117c10 */ /* 0x000fe2000ff3e0ff */
[----:B------:R-:W2:Y:S01]  /*07b0*/  LDG.E R27, desc[UR12][R14.64] ;  /* 0x0000000c0e1b7981 */ /* 0x000ea2000c1e1900 */
[----:B------:R-:W-:Y:S02]  /*07c0*/  ULEA.HI.X.SX32 UR8, UR9, UR17, 0x1, UP0 ;  /* 0x0000001109087291 */ /* 0x000fe400080f0eff */
[----:B------:R-:W-:Y:S01]  /*07d0*/  ULEA UR18, UP0, UR7, UR22, 0x2 ;  /* 0x0000001607127291 */ /* 0x000fe2000f8010ff */
[----:B----4-:R0:W5:Y:S03]  /*07e0*/  LDG.E R19, desc[UR12][R12.64] ;  /* 0x0000000c0c137981 */ /* 0x010166000c1e1900 */
[----:B------:R-:W-:-:S02]  /*07f0*/  ULEA.HI.X UR7, UR7, UR23, UR8, 0x2, UP0 ;  /* 0x0000001707077291 */ /* 0x000fc400080f1408 */
[----:B------:R-:W-:-:S04]  /*0800*/  IMAD.U32 R22, RZ, RZ, UR18 ;  /* 0x00000012ff167e24 */ /* 0x000fc8000f8e00ff */
[----:B------:R-:W-:Y:S01]  /*0810*/  IMAD.U32 R23, RZ, RZ, UR7 ;  /* 0x00000007ff177e24 */ /* 0x000fe2000f8e00ff */
[----:B------:R-:W-:-:S04]  /*0820*/  IADD3.X R18, PT, PT, R20, UR17, RZ, P1, !PT ;  /* 0x0000001114127c10 */ /* 0x000fc80008ffe4ff */
[----:B------:R-:W3:Y:S01]  /*0830*/  LDG.E R0, desc[UR12][R22.64+0x4] ;  /* 0x0000040c16007981 */ /* 0x000ee2000c1e1900 */
[----:B------:R-:W-:-:S04]  /*0840*/  LEA R16, P1, R17, UR22, 0x2 ;  /* 0x0000001611107c11 */ /* 0x000fc8000f8210ff */
[----:B------:R-:W-:-:S05]  /*0850*/  LEA.HI.X R17, R17, UR23, R18, 0x2, P1 ;  /* 0x0000001711117c11 */ /* 0x000fca00088f1412 */
[----:B------:R-:W2:Y:S01]  /*0860*/  LDG.E R16, desc[UR12][R16.64+0x4] ;  /* 0x0000040c10107981 */ /* 0x000ea2000c1e1900 */
[----:B------:R-:W-:Y:S01]  /*0870*/  BSSY.RECONVERGENT B4, `(.L_x_84) ;  /* 0x000000d000047945 */ /* 0x000fe20003800200 */
[----:B---3--:R-:W1:Y:S01]  /*0880*/  MUFU.RCP R21, R0 ;  /* 0x0000000000157308 */ /* 0x008e620000001000 */
[----:B--2---:R-:W-:-:S07]  /*0890*/  FMUL R27, R27, R16 ;  /* 0x000000101b1b7220 */ /* 0x004fce0000400000 */
        /* <DEDUP_REMOVED lines=10> */
.L_x_85:
[----:B------:R-:W-:Y:S05]  /*0940*/  BSYNC.RECONVERGENT B4 ;  /* 0x0000000000047941 */ /* 0x000fea0003800200 */
.L_x_84:
[----:B-----5:R-:W-:-:S05]  /*0950*/  FADD R19, R19, -R18 ;  /* 0x8000001213137221 */ /* 0x020fca0000000000 */
[----:B------:R0:W-:Y:S02]  /*0960*/  STG.E desc[UR12][R12.64], R19 ;  /* 0x000000130c007986 */ /* 0x0001e4000c10190c */
.L_x_83:
[----:B------:R-:W-:Y:S05]  /*0970*/  BSYNC.RECONVERGENT B3 ;  /* 0x0000000000037941 */ /* 0x000fea0003800200 */
.L_x_82:
[----:B------:R-:W-:Y:S01]  /*0980*/  UIADD3 UR17, UPT, UPT, UR16, -0x1, URZ ;  /* 0xffffffff10117890 */ /* 0x000fe2000fffe0ff */
[----:B----4-:R-:W1:Y:S03]  /*0990*/  LDC.64 R28, c[0x0][0x380] ;  /* 0x0000e000ff1c7b82 */ /* 0x010e660000000a00 */
[----:B------:R-:W-:Y:S02]  /*09a0*/  USHF.R.S32.HI UR18, URZ, 0x1f, UR17 ;  /* 0x0000001fff127899 */ /* 0x000fe40008011411 */
[----:B------:R-:W-:-:S04]  /*09b0*/  UIADD3 UR7, UP0, UPT, UR17, UR9, URZ ;  /* 0x0000000911077290 */ /* 0x000fc8000ff1e0ff */
[----:B------:R-:W-:Y:S02]  /*09c0*/  ULEA.HI.X.SX32 UR8, UR9, UR18, 0x1, UP0 ;  /* 0x0000001209087291 */ /* 0x000fe400080f0eff */
[----:B------:R-:W-:-:S04]  /*09d0*/  ULEA UR24, UP0, UR7, UR22, 0x2 ;  /* 0x0000001607187291 */ /* 0x000fc8000f8010ff */
[----:B------:R-:W-:Y:S02]  /*09e0*/  ULEA.HI.X UR8, UR7, UR23, UR8, 0x2, UP0 ;  /* 0x0000001707087291 */ /* 0x000fe400080f1408 */
[----:B------:R-:W-:Y:S01]  /*09f0*/  IMAD.U32 R24, RZ, RZ, UR24 ;  /* 0x00000018ff187e24 */ /* 0x000fe2000f8e00ff */
[----:B------:R-:W-:-:S03]  /*0a00*/  IADD3 R17, P1, PT, R8, UR17, RZ ;  /* 0x0000001108117c10 */ /* 0x000fc6000ff3e0ff */
[----:B------:R-:W-:Y:S01]  /*0a10*/  IMAD.U32 R25, RZ, RZ, UR8 ;  /* 0x00000008ff197e24 */ /* 0x000fe2000f8e00ff */
[----:B------:R-:W-:Y:S02]  /*0a20*/  IADD3.X R18, PT, PT, R20, UR18, RZ, P1, !PT ;  /* 0x0000001214127c10 */ /* 0x000fe40008ffe4ff */
[C---:B------:R-:W-:Y:S02]  /*0a30*/  LEA R16, P1, R17.reuse, UR22, 0x2 ;  /* 0x0000001611107c11 */ /* 0x040fe4000f8210ff */
[----:B------:R-:W2:Y:S01]  /*0a40*/  LDG.E R0, desc[UR12][R24.64+0x4] ;  /* 0x0000040c18007981 */ /* 0x000ea2000c1e1900 */
[----:B-1----:R-:W-:Y:S01]  /*0a50*/  IMAD.WIDE R22, R4, 0x4, R28 ;  /* 0x0000000404167825 */ /* 0x002fe200078e021c */
[----:B------:R-:W-:-:S05]  /*0a60*/  LEA.HI.X R17, R17, UR23, R18, 0x2, P1 ;  /* 0x0000001711117c11 */ /* 0x000fca00088f1412 */
[----:B------:R-:W3:Y:S04]  /*0a70*/  LDG.E R22, desc[UR12][R22.64] ;  /* 0x0000000c16167981 */ /* 0x000ee8000c1e1900 */
[----:B------:R-:W3:Y:S01]  /*0a80*/  LDG.E R17, desc[UR12][R16.64+0x4] ;  /* 0x0000040c10117981 */ /* 0x000ee2000c1e1900 */
[----:B0-----:R-:W-:-:S05]  /*0a90*/  IADD3 R19, PT, PT, R9, R8, RZ ;  /* 0x0000000809137210 */ /* 0x001fca0007ffe0ff */
[----:B------:R-:W-:-:S05]  /*0aa0*/  IMAD.WIDE R28, R19, 0x4, R28 ;  /* 0x00000004131c7825 */ /* 0x000fca00078e021c */
        /* <DEDUP_REMOVED lines=13> */
[----:B------:R-:W-:-:S07]  /*0b80*/  IMAD.MOV.U32 R18, RZ, RZ, R0 ;  /* 0x000000ffff127224 */ /* 0x000fce00078e0000 */
.L_x_87:
[----:B------:R-:W-:Y:S05]  /*0b90*/  BSYNC.RECONVERGENT B3 ;  /* 0x0000000000037941 */ /* 0x000fea0003800200 */
.L_x_86:
[----:B-----5:R-:W-:-:S05]  /*0ba0*/  FADD R19, R19, -R18 ;  /* 0x8000001213137221 */ /* 0x020fca0000000000 */
[----:B------:R0:W-:Y:S02]  /*0bb0*/  STG.E desc[UR12][R28.64], R19 ;  /* 0x000000131c007986 */ /* 0x0001e4000c10190c */
.L_x_81:
[----:B------:R-:W-:Y:S05]  /*0bc0*/  BSYNC.RECONVERGENT B2 ;  /* 0x0000000000027941 */ /* 0x000fea0003800200 */
.L_x_80:
[----:B------:R-:W-:Y:S01]  /*0bd0*/  UIADD3 UR7, UPT, UPT, UR16, 0x1, URZ ;  /* 0x0000000110077890 */ /* 0x000fe2000fffe0ff */
[----:B------:R-:W-:Y:S05]  /*0be0*/  BSSY.RECONVERGENT B2, `(.L_x_88) ;  /* 0x000004b000027945 */ /* 0x000fea0003800200 */
[----:B------:R-:W-:-:S04]  /*0bf0*/  ISETP.GE.AND P1, PT, R9, UR7, PT ;  /* 0x0000000709007c0c */ /* 0x000fc8000bf26270 */
[----:B------:R-:W-:-:S04]  /*0c00*/  ISETP.LE.U32.OR P1, PT, R10, UR7, !P1 ;  /* 0x000000070a007c0c */ /* 0x000fc8000cf23470 */
[----:B------:R-:W-:-:S13]  /*0c10*/  PLOP3.LUT P1, PT, P0, P1, PT, 0x8f, 0xf8 ;  /* 0x0000000000f8781c */ /* 0x000fda0000723177 */
[----:B------:R-:W-:Y:S05]  /*0c20*/  @P1 BRA `(.L_x_89) ;  /* 0x0000000400181947 */ /* 0x000fea0003800000 */
[----:B------:R-:W-:Y:S01]  /*0c30*/  ISETP.NE.AND P1, PT, R7, 0x1, PT ;  /* 0x000000010700780c */ /* 0x000fe20003f25270 */
[----:B------:R-:W-:Y:S01]  /*0c40*/  IMAD.U32 R21, RZ, RZ, UR16 ;  /* 0x00000010ff157e24 */ /* 0x000fe2000f8e00ff */
[----:B------:R-:W-:Y:S04]  /*0c50*/  BSSY.RECONVERGENT B3, `(.L_x_90) ;  /* 0x0000021000037945 */ /* 0x000fe80003800200 */
[----:B------:R-:W-:-:S04]  /*0c60*/  IADD3 R21, PT, PT, R21, -0x1, RZ ;  /* 0xffffffff15157810 */ /* 0x000fc80007ffe0ff */
[----:B0---4-:R-:W-:-:S03]  /*0c70*/  SHF.R.S32.HI R19, RZ, 0x1f, R21 ;  /* 0x0000001fff137819 */ /* 0x011fc60000011415 */
[----:B------:R-:W-:Y:S05]  /*0c80*/  @P1 BRA `(.L_x_91) ;  /* 0x0000000000741947 */ /* 0x000fea0003800000 */
[----:B------:R-:W-:Y:S01]  /*0c90*/  IMAD.U32 R16, RZ, RZ, UR15 ;  /* 0x0000000fff107e24 */ /* 0x000fe2000f8e00ff */
[----:B------:R-:W-:Y:S01]  /*0ca0*/  IADD3 R0, P1, PT, R21, UR15, RZ ;  /* 0x0000000f15007c10 */ /* 0x000fe2000ff3e0ff */
[----:B------:R-:W2:Y:S03]  /*0cb0*/  LDG.E R27, desc[UR12][R14.64] ;  /* 0x0000000c0e1b7981 */ /* 0x000ea6000c1e1900 */
[----:B------:R-:W-:Y:S01]  /*0cc0*/  LEA.HI.X.SX32 R17, R16, R19, 0x1, P1 ;  /* 0x0000001310117211 */ /* 0x000fe200008f0eff */
[----:B------:R0:W5:Y:S01]  /*0cd0*/  LDG.E R20, desc[UR12][R12.64] ;  /* 0x0000000c0c147981 */ /* 0x000162000c1e1900 */
[----:B------:R-:W-:-:S04]  /*0ce0*/  LEA R16, P1, R0, UR22, 0x2 ;  /* 0x0000001600107c11 */ /* 0x000fc8000f8210ff */
[----:B------:R-:W-:Y:S02]  /*0cf0*/  LEA.HI.X R17, R0, UR23, R17, 0x2, P1 ;  /* 0x0000001700117c11 */ /* 0x000fe400088f1411 */
[----:B------:R-:W-:-:S03]  /*0d00*/  IADD3 R18, P1, PT, R8, R21, RZ ;  /* 0x0000001508127210 */ /* 0x000fc60007f3e0ff */
[----:B------:R-:W3:Y:S01]  /*0d10*/  LDG.E R0, desc[UR12][R16.64+0x8] ;  /* 0x0000080c10007981 */ /* 0x000ee2000c1e1900 */
[----:B------:R-:W-:Y:S02]  /*0d20*/  LEA.HI.X.SX32 R23, R8, R19, 0x1, P1 ;  /* 0x0000001308177211 */ /* 0x000fe400008f0eff */
        /* <DEDUP_REMOVED lines=16> */
.L_x_93:
[----:B------:R-:W-:Y:S05]  /*0e30*/  BSYNC.RECONVERGENT B4 ;  /* 0x0000000000047941 */ /* 0x000fea0003800200 */
.L_x_92:
[----:B-----5:R-:W-:-:S05]  /*0e40*/  FADD R17, R20, -R17 ;  /* 0x8000001114117221 */ /* 0x020fca0000000000 */
[----:B------:R0:W-:Y:S02]  /*0e50*/  STG.E desc[UR12][R12.64], R17 ;  /* 0x000000110c007986 */ /* 0x0001e4000c10190c */
.L_x_91:
[----:B------:R-:W-:Y:S05]  /*0e60*/  BSYNC.RECONVERGENT B3 ;  /* 0x0000000000037941 */ /* 0x000fea0003800200 */
.L_x_90:
[----:B------:R-:W1:Y:S01]  /*0e70*/  LDC.64 R28, c[0x0][0x380] ;  /* 0x0000e000ff1c7b82 */ /* 0x000e620000000a00 */
[----:B------:R-:W-:Y:S02]  /*0e80*/  IADD3 R0, P1, PT, R21, UR15, RZ ;  /* 0x0000000f15007c10 */ /* 0x000fe4000ff3e0ff */
[----:B------:R-:W-:-:S04]  /*0e90*/  MOV R16, UR15 ;  /* 0x0000000f00107c02 */ /* 0x000fc80008000f00 */
[----:B0-----:R-:W-:Y:S02]  /*0ea0*/  LEA.HI.X.SX32 R17, R16, R19, 0x1, P1 ;  /* 0x0000001310117211 */ /* 0x001fe400008f0eff */
[C---:B------:R-:W-:Y:S02]  /*0eb0*/  LEA R16, P1, R0.reuse, UR22, 0x2 ;  /* 0x0000001600107c11 */ /* 0x040fe4000f8210ff */
[----:B------:R-:W-:Y:S02]  /*0ec0*/  SHF.R.S32.HI R20, RZ, 0x1f, R8 ;  /* 0x0000001fff147819 */ /* 0x000fe40000011408 */
[----:B------:R-:W-:Y:S02]  /*0ed0*/  LEA.HI.X R17, R0, UR23, R17, 0x2, P1 ;  /* 0x0000001700117c11 */ /* 0x000fe400088f1411 */
[----:B------:R-:W-:-:S03]  /*0ee0*/  IADD3 R21, P1, PT, R8, R21, RZ ;  /* 0x0000001508157210 */ /* 0x000fc60007f3e0ff */
[----:B------:R-:W2:Y:S02]  /*0ef0*/  LDG.E R0, desc[UR12][R16.64+0x8] ;  /* 0x0000080c10007981 */ /* 0x000ea4000c1e1900 */
[----:B------:R-:W-:Y:S01]  /*0f00*/  IMAD.X R18, R20, 0x1, R19, P1 ;  /* 0x0000000114127824 */ /* 0x000fe200008e0613 */
[----:B------:R-:W-:Y:S01]  /*0f10*/  LEA R22, P1, R21, UR22, 0x2 ;  /* 0x0000001615167c11 */ /* 0x000fe2000f8210ff */
[----:B-1----:R-:W-:-:S03]  /*0f20*/  IMAD.WIDE R24, R2, 0x4, R28 ;  /* 0x0000000402187825 */ /* 0x002fc600078e021c */
[----:B------:R-:W-:-:S03]  /*0f30*/  LEA.HI.X R23, R21, UR23, R18, 0x2, P1 ;  /* 0x0000001715177c11 */ /* 0x000fc600088f1412 */
[----:B------:R-:W3:Y:S04]  /*0f40*/  LDG.E R24, desc[UR12][R24.64] ;  /* 0x0000000c18187981 */ /* 0x000ee8000c1e1900 */
[----:B------:R-:W3:Y:S01]  /*0f50*/  LDG.E R23, desc[UR12][R22.64+0x8] ;  /* 0x0000080c16177981 */ /* 0x000ee2000c1e1900 */
[----:B------:R-:W-:-:S04]  /*0f60*/  IMAD.IADD R19, R9, 0x1, R8 ;  /* 0x0000000109137824 */ /* 0x000fc800078e0208 */
[----:B------:R-:W-:-:S05]  /*0f70*/  IMAD.WIDE R28, R19, 0x4, R28 ;  /* 0x00000004131c7825 */ /* 0x000fca00078e021c */
[----:B------:R0:W5:Y:S01]  /*0f80*/  LDG.E R19, desc[UR12][R28.64] ;  /* 0x0000000c1c137981 */ /* 0x000162000c1e1900 */
        /* <DEDUP_REMOVED lines=10> */
[----:B------:R-:W-:-:S07]  /*1030*/  MOV R16, 0x1050 ;  /* 0x0000105000107802 */ /* 0x000fce0000000f00 */
[----:B-----5:R-:W-:Y:S05]  /*1040*/  CALL.REL.NOINC `($__internal_2_$__cuda_sm3x_div_rn_noftz_f32_slowpath) ;  /* 0x0000000800d47944 */ /* 0x020fea0003c00000 */
[----:B------:R-:W-:-:S07]  /*1050*/  MOV R16, R0 ;  /* 0x0000000000107202 */ /* 0x000fce0000000f00 */
.L_x_95:
[----:B------:R-:W-:Y:S05]  /*1060*/  BSYNC.RECONVERGENT B3 ;  /* 0x0000000000037941 */ /* 0x000fea0003800200 */
.L_x_94:
[----:B-----5:R-:W-:-:S05]  /*1070*/  FADD R19, R19, -R16 ;  /* 0x8000001013137221 */ /* 0x020fca0000000000 */
[----:B------:R1:W-:Y:S02]  /*1080*/  STG.E desc[UR12][R28.64], R19 ;  /* 0x000000131c007986 */ /* 0x0003e4000c10190c */
.L_x_89:
[----:B------:R-:W-:Y:S05]  /*1090*/  BSYNC.RECONVERGENT B2 ;  /* 0x0000000000027941 */ /* 0x000fea0003800200 */
.L_x_88:
        /* <DEDUP_REMOVED lines=8> */
[----:B------:R-:W-:Y:S03]  /*1120*/  BSSY.RECONVERGENT B3, `(.L_x_98) ;  /* 0x0000021000037945 */ /* 0x000fe60003800200 */
[----:B------:R-:W-:-:S05]  /*1130*/  VIADD R21, R21, 0xffffffff ;  /* 0xffffffff15157836 */ /* 0x000fca0000000000 */
[----:B01--4-:R-:W-:-:S03]  /*1140*/  SHF.R.S32.HI R19, RZ, 0x1f, R21 ;  /* 0x0000001fff137819 */ /* 0x013fc60000011415 */
[----:B------:R-:W-:Y:S05]  /*1150*/  @P1 BRA `(.L_x_99) ;  /* 0x0000000000741947 */ /* 0x000fea0003800000 */
[----:B------:R-:W-:Y:S01]  /*1160*/  IADD3 R0, P1, PT, R21, UR14, RZ ;  /* 0x0000000e15007c10 */ /* 0x000fe2000ff3e0ff */
[----:B------:R-:W2:Y:S01]  /*1170*/  LDG.E R27, desc[UR12][R14.64] ;  /* 0x0000000c0e1b7981 */ /* 0x000ea2000c1e1900 */
[----:B------:R-:W-:-:S03]  /*1180*/  MOV R16, UR14 ;  /* 0x0000000e00107c02 */ /* 0x000fc60008000f00 */
[----:B------:R0:W5:Y:S01]  /*1190*/  LDG.E R20, desc[UR12][R12.64] ;  /* 0x0000000c0c147981 */ /* 0x000162000c1e1900 */
[----:B------:R-:W-:Y:S02]  /*11a0*/  LEA.HI.X.SX32 R17, R16, R19, 0x1, P1 ;  /* 0x0000001310117211 */ /* 0x000fe400008f0eff */
        /* <DEDUP_REMOVED lines=21> */
.L_x_101:
[----:B------:R-:W-:Y:S05]  /*1300*/  BSYNC.RECONVERGENT B4 ;  /* 0x0000000000047941 */ /* 0x000fea0003800200 */
.L_x_100:
[----:B-----5:R-:W-:-:S05]  /*1310*/  FADD R17, R20, -R17 ;  /* 0x8000001114117221 */ /* 0x020fca0000000000 */
[----:B------:R0:W-:Y:S02]  /*1320*/  STG.E desc[UR12][R12.64], R17 ;  /* 0x000000110c007986 */ /* 0x0001e4000c10190c */
.L_x_99:
[----:B------:R-:W-:Y:S05]  /*1330*/  BSYNC.RECONVERGENT B3 ;  /* 0x0000000000037941 */ /* 0x000fea0003800200 */
.L_x_98:
[----:B------:R-:W1:Y:S01]  /*1340*/  LDC.64 R28, c[0x0][0x380] ;  /* 0x0000e000ff1c7b82 */ /* 0x000e620000000a00 */
[----:B------:R-:W-:Y:S01]  /*1350*/  IMAD.U32 R16, RZ, RZ, UR14 ;  /* 0x0000000eff107e24 */ /* 0x000fe2000f8e00ff */
[----:B------:R-:W-:-:S04]  /*1360*/  IADD3 R0, P1, PT, R21, UR14, RZ ;  /* 0x0000000e15007c10 */ /* 0x000fc8000ff3e0ff */
[----:B0-----:R-:W-:Y:S02]  /*1370*/  LEA.HI.X.SX32 R17, R16, R19, 0x1, P1 ;  /* 0x0000001310117211 */ /* 0x001fe400008f0eff */
[C---:B------:R-:W-:Y:S02]  /*1380*/  LEA R16, P1, R0.reuse, UR22, 0x2 ;  /* 0x0000001600107c11 */ /* 0x040fe4000f8210ff */
[----:B------:R-:W-:Y:S02]  /*1390*/  SHF.R.S32.HI R20, RZ, 0x1f, R8 ;  /* 0x0000001fff147819 */ /* 0x000fe40000011408 */
[----:B------:R-:W-:Y:S02]  /*13a0*/  LEA.HI.X R17, R0, UR23, R17, 0x2, P1 ;  /* 0x0000001700117c11 */ /* 0x000fe400088f1411 */
[----:B------:R-:W-:-:S03]  /*13b0*/  IADD3 R21, P1, PT, R8, R21, RZ ;  /* 0x0000001508157210 */ /* 0x000fc60007f3e0ff */
[----:B------:R-:W2:Y:S01]  /*13c0*/  LDG.E R0, desc[UR12][R16.64+0xc] ;  /* 0x00000c0c10007981 */ /* 0x000ea2000c1e1900 */
[----:B------:R-:W-:Y:S02]  /*13d0*/  IADD3.X R18, PT, PT, R20, R19, RZ, P1, !PT ;  /* 0x0000001314127210 */ /* 0x000fe40000ffe4ff */
        /* <DEDUP_REMOVED lines=20> */
[----:B------:R-:W-:-:S07]  /*1520*/  IMAD.MOV.U32 R16, RZ, RZ, R0 ;  /* 0x000000ffff107224 */ /* 0x000fce00078e0000 */
.L_x_103:
[----:B------:R-:W-:Y:S05]  /*1530*/  BSYNC.RECONVERGENT B3 ;  /* 0x0000000000037941 */ /* 0x000fea0003800200 */
.L_x_102:
[----:B-----5:R-:W-:-:S05]  /*1540*/  FADD R19, R19, -R16 ;  /* 0x8000001013137221 */ /* 0x020fca0000000000 */
[----:B------:R2:W-:Y:S02]  /*1550*/  STG.E desc[UR12][R28.64], R19 ;  /* 0x000000131c007986 */ /* 0x0005e4000c10190c */
.L_x_97:
[----:B------:R-:W-:Y:S05]  /*1560*/  BSYNC.RECONVERGENT B2 ;  /* 0x0000000000027941 */ /* 0x000fea0003800200 */
.L_x_96:
[----:B------:R-:W-:Y:S01]  /*1570*/  UIADD3 UR6, UPT, UPT, UR6, 0x4, URZ ;  /* 0x0000000406067890 */ /* 0x000fe2000fffe0ff */
[----:B------:R-:W-:Y:S01]  /*1580*/  VIADD R7, R7, 0xfffffffc ;  /* 0xfffffffc07077836 */ /* 0x000fe20000000000 */
[----:B------:R-:W-:Y:S01]  /*1590*/  UMOV UR8, UR11 ;  /* 0x0000000b00087c82 */ /* 0x000fe20008000000 */
[----:B------:R-:W-:Y:S01]  /*15a0*/  IADD3 R5, PT, PT, R5, 0x4, RZ ;  /* 0x0000000405057810 */ /* 0x000fe20007ffe0ff */
[----:B------:R-:W-:Y:S01]  /*15b0*/  UISETP.NE.AND UP0, UPT, UR6, URZ, UPT ;  /* 0x000000ff0600728c */ /* 0x000fe2000bf05270 */
[----:B------:R-:W-:Y:S01]  /*15c0*/  MOV R0, UR8 ;  /* 0x0000000800007c02 */ /* 0x000fe20008000f00 */
[----:B------:R-:W-:Y:S01]  /*15d0*/  IMAD.U32 R17, RZ, RZ, UR8 ;  /* 0x00000008ff117e24 */ /* 0x000fe2000f8e00ff */
[----:B012-4-:R-:W-:Y:S01]  /*15e0*/  MOV R19, UR8 ;  /* 0x0000000800137c02 */ /* 0x017fe20008000f00 */
[----:B------:R-:W-:Y:S01]  /*15f0*/  IMAD.U32 R21, RZ, RZ, UR8 ;  /* 0x00000008ff157e24 */ /* 0x000fe2000f8e00ff */
[----:B------:R-:W-:Y:S01]  /*1600*/  ULEA UR4, UR8, UR4, 0x2 ;  /* 0x0000000408047291 */ /* 0x000fe2000f8e10ff */
[----:B------:R-:W-:Y:S01]  /*1610*/  IMAD R3, R0, 0x4, R3 ;  /* 0x0000000400037824 */ /* 0x000fe200078e0203 */
[----:B------:R-:W-:Y:S01]  /*1620*/  LEA R4, R19, R4, 0x2 ;  /* 0x0000000413047211 */ /* 0x000fe200078e10ff */
[----:B------:R-:W-:Y:S01]  /*1630*/  IMAD R2, R17, 0x4, R2 ;  /* 0x0000000411027824 */ /* 0x000fe200078e0202 */
[----:B------:R-:W-:Y:S01]  /*1640*/  UIADD3 UR16, UPT, UPT, UR16, 0x4, URZ ;  /* 0x0000000410107890 */ /* 0x000fe2000fffe0ff */
[----:B------:R-:W-:Y:S01]  /*1650*/  IMAD R6, R21, 0x4, R6 ;  /* 0x0000000415067824 */ /* 0x000fe200078e0206 */
[----:B------:R-:W-:-:S02]  /*1660*/  ULEA UR14, UR8, UR14, 0x2 ;  /* 0x0000000e080e7291 */ /* 0x000fc4000f8e10ff */
[----:B------:R-:W-:Y:S02]  /*1670*/  ULEA UR15, UR8, UR15, 0x2 ;  /* 0x0000000f080f7291 */ /* 0x000fe4000f8e10ff */
[----:B------:R-:W-:Y:S02]  /*1680*/  ULEA UR9, UR8, UR9, 0x2 ;  /* 0x0000000908097291 */ /* 0x000fe4000f8e10ff */
[----:B------:R-:W-:Y:S01]  /*1690*/  UIADD3 UR4, UPT, UPT, UR4, 0x4, URZ ;  /* 0x0000000404047890 */ /* 0x000fe2000fffe0ff */
[----:B------:R-:W-:Y:S11]  /*16a0*/  BRA.U UP0, `(.L_x_104) ;  /* 0xffffffed00087547 */ /* 0x000ff6000b83ffff */
[----:B------:R-:W-:-:S04]  /*16b0*/  UIADD3 UR7, UPT, UPT, UR10, -0x1, URZ ;  /* 0xffffffff0a077890 */ /* 0x000fc8000fffe0ff */
[----:B------:R-:W-:-:S12]  /*16c0*/  ULOP3.LUT UR4, UR7, 0xfffffffc, URZ, 0xc0, !UPT ;  /* 0xfffffffc07047892 */ /* 0x000fd8000f8ec0ff */
.L_x_71:
[----:B------:R-:W-:-:S06]  /*16d0*/  ULOP3.LUT UP0, UR6, UR7, 0x3, URZ, 0xc0, !UPT ;  /* 0x0000000307067892 */ /* 0x000fcc000f80c0ff */
[----:B------:R-:W-:-:S13]  /*16e0*/  PLOP3.LUT P1, PT, PT, PT, UP0, 0x80, 0x8 ;  /* 0x000000000008781c */ /* 0x000fda0003f2f008 */
[----:B------:R-:W-:Y:S05]  /*16f0*/  @!P1 EXIT ;  /* 0x000000000000994d */ /* 0x000fea0003800000 */
[----:B------:R-:W0:Y:S01]  /*1700*/  LDC.64 R4, c[0x0][0x380] ;  /* 0x0000e000ff047b82 */ /* 0x000e220000000a00 */
[----:B------:R-:W-:Y:S01]  /*1710*/  IMAD.U32 R0, RZ, RZ, UR5 ;  /* 0x00000005ff007e24 */ /* 0x000fe2000f8e00ff */
[----:B------:R-:W-:Y:S01]  /*1720*/  IADD3 R8, PT, PT, R8, UR4, RZ ;  /* 0x0000000408087c10 */ /* 0x000fe2000fffe0ff */
[----:B------:R-:W-:Y:S01]  /*1730*/  IMAD.U32 R2, RZ, RZ, UR4 ;  /* 0x00000004ff027e24 */ /* 0x000fe2000f8e00ff */
[----:B------:R-:W1:Y:S02]  /*1740*/  LDCU UR9, c[0x0][0x394] ;  /* 0x00007280ff0977ac */ /* 0x000e640008000800 */
[----:B------:R-:W-:Y:S01]  /*1750*/  IADD3 R11, PT, PT, -R11, UR4, -R0 ;  /* 0x000000040b0b7c10 */ /* 0x000fe2000fffe900 */
[----:B------:R-:W-:Y:S01]  /*1760*/  IMAD R3, R2, UR8, R9 ;  /* 0x0000000802037c24 */ /* 0x000fe2000f8e0209 */
[----:B------:R-:W-:Y:S02]  /*1770*/  UIMAD UR7, UR4, UR8, UR4 ;  /* 0x00000008040772a4 */ /* 0x000fe4000f8e0204 */
[----:B------:R-:W-:-:S12]  /*1780*/  UIADD3 UR6, UPT, UPT, -UR6, URZ, URZ ;  /* 0x000000ff06067290 */ /* 0x000fd8000fffe1ff */
.L_x_113:
[----:B------:R-:W-:Y:S01]  /*1790*/  ISETP.GE.AND P1, PT, R9, UR4, PT ;  /* 0x0000000409007c0c */ /* 0x000fe2000bf26270 */
[----:B------:R-:W-:Y:S03]  /*17a0*/  BSSY.RECONVERGENT B2, `(.L_x_105) ;  /* 0x0000036000027945 */ /* 0x000fe60003800200 */
[----:B------:R-:W-:-:S04]  /*17b0*/  ISETP.LE.U32.OR P1, PT, R10, UR4, !P1 ;  /* 0x000000040a007c0c */ /* 0x000fc8000cf23470 */
[----:B------:R-:W-:-:S13]  /*17c0*/  PLOP3.LUT P1, PT, P0, P1, PT, 0x8f, 0xf8 ;  /* 0x0000000000f8781c */ /* 0x000fda0000723177 */
[----:B--2---:R-:W-:Y:S05]  /*17d0*/  @P1 BRA `(.L_x_106) ;  /* 0x0000000000c81947 */ /* 0x004fea0003800000 */
[----:B------:R-:W-:Y:S01]  /*17e0*/  ISETP.NE.AND P1, PT, R11, RZ, PT ;  /* 0x000000ff0b00720c */ /* 0x000fe20003f25270 */
[----:B------:R-:W-:Y:S01]  /*17f0*/  IMAD.U32 R7, RZ, RZ, UR7 ;  /* 0x00000007ff077e24 */ /* 0x000fe2000f8e00ff */
[----:B------:R-:W-:Y:S01]  /*1800*/  BSSY.RECONVERGENT B3, `(.L_x_107) ;  /* 0x0000018000037945 */ /* 0x000fe20003800200 */
[----:B0-----:R-:W-:-:S04]  /*1810*/  IMAD.WIDE R20, R8, 0x4, R4 ;  /* 0x0000000408147825 */ /* 0x001fc800078e0204 */
[----:B------:R-:W-:-:S06]  /*1820*/  IMAD.WIDE R6, R7, 0x4, R4 ;  /* 0x0000000407067825 */ /* 0x000fcc00078e0204 */
[----:B------:R-:W-:Y:S05]  /*1830*/  @P1 BRA `(.L_x_108) ;  /* 0x0000000000501947 */ /* 0x000fea0003800000 */
[----:B------:R-:W2:Y:S04]  /*1840*/  LDG.E R18, desc[UR12][R6.64] ;  /* 0x0000000c06127981 */ /* 0x000ea8000c1e1900 */
[----:B------:R-:W3:Y:S04]  /*1850*/  LDG.E R27, desc[UR12][R14.64] ;  /* 0x0000000c0e1b7981 */ /* 0x000ee8000c1e1900 */
[----:B------:R-:W3:Y:S04]  /*1860*/  LDG.E R0, desc[UR12][R20.64] ;  /* 0x0000000c14007981 */ /* 0x000ee8000c1e1900 */
[----:B------:R0:W5:Y:S01]  /*1870*/  LDG.E R2, desc[UR12][R12.64] ;  /* 0x0000000c0c027981 */ /* 0x000162000c1e1900 */
[----:B------:R-:W-:Y:S01]  /*1880*/  BSSY.RECONVERGENT B4, `(.L_x_109) ;  /* 0x000000d000047945 */ /* 0x000fe20003800200 */
[----:B--2---:R-:W2:Y:S01]  /*1890*/  MUFU.RCP R16, R18 ;  /* 0x0000001200107308 */ /* 0x004ea20000001000 */
[----:B---3--:R-:W-:-:S07]  /*18a0*/  FMUL R27, R27, R0 ;  /* 0x000000001b1b7220 */ /* 0x008fce0000400000 */
[----:B------:R-:W3:Y:S01]  /*18b0*/  FCHK P1, R27, R18 ;  /* 0x000000121b007302 */ /* 0x000ee20000020000 */
[----:B--2---:R-:W-:-:S04]  /*18c0*/  FFMA R17, -R18, R16, 1 ;  /* 0x3f80000012117423 */ /* 0x004fc80000000110 */
[----:B------:R-:W-:-:S04]  /*18d0*/  FFMA R16, R16, R17, R16 ;  /* 0x0000001110107223 */ /* 0x000fc80000000010 */
[----:B------:R-:W-:-:S04]  /*18e0*/  FFMA R17, R27, R16, RZ ;  /* 0x000000101b117223 */ /* 0x000fc800000000ff */
[----:B------:R-:W-:-:S04]  /*18f0*/  FFMA R0, -R18, R17, R27 ;  /* 0x0000001112007223 */ /* 0x000fc8000000011b */
[----:B------:R-:W-:Y:S01]  /*1900*/  FFMA R0, R16, R0, R17 ;  /* 0x0000000010007223 */ /* 0x000fe20000000011 */
[----:B0--3--:R-:W-:Y:S06]  /*1910*/  @!P1 BRA `(.L_x_110) ;  /* 0x00000000000c9947 */ /* 0x009fec0003800000 */
[----:B------:R-:W-:Y:S01]  /*1920*/  IMAD.MOV.U32 R0, RZ, RZ, R18 ;  /* 0x000000ffff007224 */ /* 0x000fe200078e0012 */
[----:B------:R-:W-:-:S07]  /*1930*/  MOV R16, 0x1950 ;  /* 0x0000195000107802 */ /* 0x000fce0000000f00 */
[----:B-1---5:R-:W-:Y:S05]  /*1940*/  CALL.REL.NOINC `($__internal_2_$__cuda_sm3x_div_rn_noftz_f32_slowpath) ;  /* 0x0000000000947944 */ /* 0x022fea0003c00000 */
.L_x_110:
[----:B-1----:R-:W-:Y:S05]  /*1950*/  BSYNC.RECONVERGENT B4 ;  /* 0x0000000000047941 */ /* 0x002fea0003800200 */
.L_x_109:
[----:B-----5:R-:W-:-:S05]  /*1960*/  FADD R17, R2, -R0 ;  /* 0x8000000002117221 */ /* 0x020fca0000000000 */
[----:B------:R0:W-:Y:S02]  /*1970*/  STG.E desc[UR12][R12.64], R17 ;  /* 0x000000110c007986 */ /* 0x0001e4000c10190c */
.L_x_108:
[----:B-1----:R-:W-:Y:S05]  /*1980*/  BSYNC.RECONVERGENT B3 ;  /* 0x0000000000037941 */ /* 0x002fea0003800200 */
.L_x_107:
[----:B------:R-:W2:Y:S01]  /*1990*/  LDG.E R0, desc[UR12][R6.64] ;  /* 0x0000000c06007981 */ /* 0x000ea2000c1e1900 */
[----:B0-----:R-:W-:-:S03]  /*19a0*/  IMAD.WIDE R16, R3, 0x4, R4 ;  /* 0x0000000403107825 */ /* 0x001fc600078e0204 */
[----:B------:R-:W3:Y:S04]  /*19b0*/  LDG.E R27, desc[UR12][R20.64] ;  /* 0x0000000c141b7981 */ /* 0x000ee8000c1e1900 */
[----:B------:R-:W3:Y:S01]  /*19c0*/  LDG.E R16, desc[UR12][R16.64] ;  /* 0x0000000c10107981 */ /* 0x000ee2000c1e1900 */
[----:B------:R-:W-:-:S04]  /*19d0*/  IMAD R29, R10, UR9, R9 ;  /* 0x000000090a1d7c24 */ /* 0x000fc8000f8e0209 */
        /* <DEDUP_REMOVED lines=15> */
.L_x_112:
[----:B------:R-:W-:Y:S05]  /*1ad0*/  BSYNC.RECONVERGENT B3 ;  /* 0x0000000000037941 */ /* 0x000fea0003800200 */
.L_x_111:
[----:B-----5:R-:W-:-:S05]  /*1ae0*/  FADD R7, R2, -R7 ;  /* 0x8000000702077221 */ /* 0x020fca0000000000 */
[----:B------:R2:W-:Y:S02]  /*1af0*/  STG.E desc[UR12][R28.64], R7 ;  /* 0x000000071c007986 */ /* 0x0005e4000c10190c */
.L_x_106:
[----:B-1----:R-:W-:Y:S05]  /*1b00*/  BSYNC.RECONVERGENT B2 ;  /* 0x0000000000027941 */ /* 0x002fea0003800200 */
.L_x_105:
[----:B------:R-:W-:Y:S01]  /*1b10*/  UIADD3 UR6, UPT, UPT, UR6, 0x1, URZ ;  /* 0x0000000106067890 */ /* 0x000fe2000fffe0ff */
[----:B------:R-:W-:Y:S01]  /*1b20*/  VIADD R11, R11, 0x1 ;  /* 0x000000010b0b7836 */ /* 0x000fe20000000000 */
[----:B------:R-:W-:Y:S01]  /*1b30*/  IADD3 R3, PT, PT, R3, UR9, RZ ;  /* 0x0000000903037c10 */ /* 0x000fe2000fffe0ff */
[----:B------:R-:W-:Y:S01]  /*1b40*/  VIADD R8, R8, 0x1 ;  /* 0x0000000108087836 */ /* 0x000fe20000000000 */
[----:B------:R-:W-:Y:S02]  /*1b50*/  UISETP.NE.AND UP0, UPT, UR6, URZ, UPT ;  /* 0x000000ff0600728c */ /* 0x000fe4000bf05270 */
[----:B------:R-:W-:Y:S02]  /*1b60*/  UIADD3 UR4, UPT, UPT, UR4, 0x1, URZ ;  /* 0x0000000104047890 */ /* 0x000fe4000fffe0ff */
[----:B------:R-:W-:-:S05]  /*1b70*/  UIADD3.X UR7, UPT, UPT, UR7, UR9, URZ, UPT, !UPT ;  /* 0x0000000907077290 */ /* 0x000fca000bffe4ff */
[----:B------:R-:W-:Y:S07]  /*1b80*/  BRA.U UP0, `(.L_x_113) ;  /* 0xfffffffd00007547 */ /* 0x000fee000b83ffff */
[----:B------:R-:W-:Y:S05]  /*1b90*/  EXIT ;  /* 0x000000000000794d */ /* 0x000fea0003800000 */
        .weak           $__internal_2_$__cuda_sm3x_div_rn_noftz_f32_slowpath
        .type           $__internal_2_$__cuda_sm3x_div_rn_noftz_f32_slowpath,@function
        .size           $__internal_2_$__cuda_sm3x_div_rn_noftz_f32_slowpath,(.L_x_147 - $__internal_2_$__cuda_sm3x_div_rn_noftz_f32_slowpath)
$__internal_2_$__cuda_sm3x_div_rn_noftz_f32_slowpath:
[----:B------:R-:W-:Y:S01]  /*1ba0*/  SHF.R.U32.HI R17, RZ, 0x17, R0 ;  /* 0x00000017ff117819 */ /* 0x000fe20000011600 */
[----:B------:R-:W-:Y:S01]  /*1bb0*/  BSSY.RECONVERGENT B0, `(.L_x_114) ;  /* 0x0000062000007945 */ /* 0x000fe20003800200 */
[----:B------:R-:W-:Y:S02]  /*1bc0*/  SHF.R.U32.HI R22, RZ, 0x17, R27 ;  /* 0x00000017ff167819 */ /* 0x000fe4000001161b */
[----:B------:R-:W-:Y:S02]  /*1bd0*/  LOP3.LUT R17, R17, 0xff, RZ, 0xc0, !PT ;  /* 0x000000ff11117812 */ /* 0x000fe400078ec0ff */
[----:B------:R-:W-:-:S03]  /*1be0*/  LOP3.LUT R22, R22, 0xff, RZ, 0xc0, !PT ;  /* 0x000000ff16167812 */ /* 0x000fc600078ec0ff */
[----:B------:R-:W-:Y:S01]  /*1bf0*/  VIADD R23, R17, 0xffffffff ;  /* 0xffffffff11177836 */ /* 0x000fe20000000000 */
[----:B------:R-:W-:-:S04]  /*1c00*/  IADD3 R24, PT, PT, R22, -0x1, RZ ;  /* 0xffffffff16187810 */ /* 0x000fc80007ffe0ff */
        /* <DEDUP_REMOVED lines=25> */
[----:B------:R-:W-:Y:S02]  /*1da0*/  @!P2 FFMA R0, R0, 1.84467440737095516160e+19, RZ ;  /* 0x5f8000000000a823 */ /* 0x000fe400000000ff */
[----:B------:R-:W-:-:S07]  /*1db0*/  @!P2 IADD3 R18, PT, PT, R18, 0x40, RZ ;  /* 0x000000401212a810 */ /* 0x000fce0007ffe0ff */
.L_x_115:
[----:B------:R-:W-:Y:S01]  /*1dc0*/  LEA R23, R17, 0xc0800000, 0x17 ;  /* 0xc080000011177811 */ /* 0x000fe200078eb8ff */
[----:B------:R-:W-:Y:S01]  /*1dd0*/  BSSY.RECONVERGENT B1, `(.L_x_120) ;  /* 0x0000036000017945 */ /* 0x000fe20003800200 */
[----:B------:R-:W-:-:S03]  /*1de0*/  IADD3 R22, PT, PT, R22, -0x7f, RZ ;  /* 0xffffff8116167810 */ /* 0x000fc60007ffe0ff */
[----:B------:R-:W-:-:S04]  /*1df0*/  IMAD.IADD R24, R0, 0x1, -R23 ;  /* 0x0000000100187824 */ /* 0x000fc800078e0a17 */
[----:B------:R-:W0:Y:S01]  /*1e00*/  MUFU.RCP R0, R24 ;  /* 0x0000001800007308 */ /* 0x000e220000001000 */
[----:B------:R-:W-:-:S04]  /*1e10*/  FADD.FTZ R25, -R24, -RZ ;  /* 0x800000ff18197221 */ /* 0x000fc80000010100 */
[----:B0-----:R-:W-:-:S04]  /*1e20*/  FFMA R23, R0, R25, 1 ;  /* 0x3f80000000177423 */ /* 0x001fc80000000019 */
[----:B------:R-:W-:Y:S01]  /*1e30*/  FFMA R23, R0, R23, R0 ;  /* 0x0000001700177223 */ /* 0x000fe20000000000 */
[C---:B------:R-:W-:Y:S01]  /*1e40*/  IMAD R0, R22.reuse, -0x800000, R27 ;  /* 0xff80000016007824 */ /* 0x040fe200078e021b */
[----:B------:R-:W-:-:S03]  /*1e50*/  IADD3 R27, PT, PT, R22, 0x7f, -R17 ;  /* 0x0000007f161b7810 */ /* 0x000fc60007ffe811 */
[----:B------:R-:W-:Y:S02]  /*1e60*/  FFMA R24, R0, R23, RZ ;  /* 0x0000001700187223 */ /* 0x000fe400000000ff */
[----:B------:R-:W-:Y:S02]  /*1e70*/  IMAD.IADD R27, R27, 0x1, R18 ;  /* 0x000000011b1b7824 */ /* 0x000fe400078e0212 */
[----:B------:R-:W-:-:S04]  /*1e80*/  FFMA R26, R25, R24, R0 ;  /* 0x00000018191a7223 */ /* 0x000fc80000000000 */
[----:B------:R-:W-:-:S04]  /*1e90*/  FFMA R26, R23, R26, R24 ;  /* 0x0000001a171a7223 */ /* 0x000fc80000000018 */
[----:B------:R-:W-:-:S04]  /*1ea0*/  FFMA R25, R25, R26, R0 ;  /* 0x0000001a19197223 */ /* 0x000fc80000000000 */
[----:B------:R-:W-:-:S05]  /*1eb0*/  FFMA R0, R23, R25, R26 ;  /* 0x0000001917007223 */ /* 0x000fca000000001a */
[----:B------:R-:W-:-:S04]  /*1ec0*/  SHF.R.U32.HI R17, RZ, 0x17, R0 ;  /* 0x00000017ff117819 */ /* 0x000fc80000011600 */
[----:B------:R-:W-:-:S04]  /*1ed0*/  LOP3.LUT R18, R17, 0xff, RZ, 0xc0, !PT ;  /* 0x000000ff11127812 */ /* 0x000fc800078ec0ff */
[----:B------:R-:W-:-:S05]  /*1ee0*/  IADD3 R17, PT, PT, R18, R27, RZ ;  /* 0x0000001b12117210 */ /* 0x000fca0007ffe0ff */
        /* <DEDUP_REMOVED lines=11> */
[CCC-:B------:R-:W-:Y:S01]  /*1fa0*/  FFMA.RP R22, R23.reuse, R25.reuse, R26.reuse ;  /* 0x0000001917167223 */ /* 0x1c0fe2000000801a */
[----:B------:R-:W-:Y:S01]  /*1fb0*/  FFMA.RM R25, R23, R25, R26 ;  /* 0x0000001917197223 */ /* 0x000fe2000000401a */
[C---:B------:R-:W-:Y:S02]  /*1fc0*/  IADD3 R23, PT, PT, R17.reuse, 0x20, RZ ;  /* 0x0000002011177810 */ /* 0x040fe40007ffe0ff */
[----:B------:R-:W-:Y:S02]  /*1fd0*/  LOP3.LUT R18, R18, 0x7fffff, RZ, 0xc0, !PT ;  /* 0x007fffff12127812 */ /* 0x000fe400078ec0ff */
[C---:B------:R-:W-:Y:S02]  /*1fe0*/  ISETP.NE.AND P3, PT, R17.reuse, RZ, PT ;  /* 0x000000ff1100720c */ /* 0x040fe40003f65270 */
[----:B------:R-:W-:Y:S02]  /*1ff0*/  LOP3.LUT R18, R18, 0x800000, RZ, 0xfc, !PT ;  /* 0x0080000012127812 */ /* 0x000fe400078efcff */
[----:B------:R-:W-:Y:S01]  /*2000*/  ISETP.NE.AND P2, PT, R17, RZ, PT ;  /* 0x000000ff1100720c */ /* 0x000fe20003f45270 */
[----:B------:R-:W-:Y:S01]  /*2010*/  IMAD.MOV R17, RZ, RZ, -R17 ;  /* 0x000000ffff117224 */ /* 0x000fe200078e0a11 */
[----:B------:R-:W-:-:S02]  /*2020*/  SHF.L.U32 R23, R18, R23, RZ ;  /* 0x0000001712177219 */ /* 0x000fc400000006ff */
[----:B------:R-:W-:Y:S02]  /*2030*/  FSETP.NEU.FTZ.AND P1, PT, R22, R25, PT ;  /* 0x000000191600720b */ /* 0x000fe40003f3d000 */
[----:B------:R-:W-:Y:S02]  /*2040*/  SEL R17, R17, RZ, P3 ;  /* 0x000000ff11117207 */ /* 0x000fe40001800000 */
[----:B------:R-:W-:Y:S02]  /*2050*/  ISETP.NE.AND P2, PT, R23, RZ, P2 ;  /* 0x000000ff1700720c */ /* 0x000fe40001745270 */
[----:B------:R-:W-:Y:S02]  /*2060*/  SHF.R.U32.HI R22, RZ, R17, R18 ;  /* 0x00000011ff167219 */ /* 0x000fe40000011612 */
[----:B------:R-:W-:Y:S02]  /*2070*/  PLOP3.LUT P1, PT, P1, P2, PT, 0xf8, 0x8f ;  /* 0x00000000008f781c */ /* 0x000fe40000f25f70 */
[----:B------:R-:W-:-:S02]  /*2080*/  SHF.R.U32.HI R18, RZ, 0x1, R22 ;  /* 0x00000001ff127819 */ /* 0x000fc40000011616 */
[----:B------:R-:W-:-:S04]  /*2090*/  SEL R17, RZ, 0x1, !P1 ;  /* 0x00000001ff117807 */ /* 0x000fc80004800000 */
[----:B------:R-:W-:-:S04]  /*20a0*/  LOP3.LUT R17, R17, 0x1, R18, 0xf8, !PT ;  /* 0x0000000111117812 */ /* 0x000fc800078ef812 */
[----:B------:R-:W-:-:S04]  /*20b0*/  LOP3.LUT R17, R17, R22, RZ, 0xc0, !PT ;  /* 0x0000001611117212 */ /* 0x000fc800078ec0ff */
[----:B------:R-:W-:-:S04]  /*20c0*/  IADD3 R17, PT, PT, R18, R17, RZ ;  /* 0x0000001112117210 */ /* 0x000fc80007ffe0ff */
[----:B------:R-:W-:Y:S01]  /*20d0*/  LOP3.LUT R0, R17, R0, RZ, 0xfc, !PT ;  /* 0x0000000011007212 */ /* 0x000fe200078efcff */
[----:B------:R-:W-:Y:S06]  /*20e0*/  BRA `(.L_x_123) ;  /* 0x0000000000107947 */ /* 0x000fec0003800000 */
.L_x_122:
[----:B------:R-:W-:-:S04]  /*20f0*/  LOP3.LUT R0, R0, 0x80000000, RZ, 0xc0, !PT ;  /* 0x8000000000007812 */ /* 0x000fc800078ec0ff */
[----:B------:R-:W-:Y:S01]  /*2100*/  LOP3.LUT R0, R0, 0x7f800000, RZ, 0xfc, !PT ;  /* 0x7f80000000007812 */ /* 0x000fe200078efcff */
[----:B------:R-:W-:Y:S06]  /*2110*/  BRA `(.L_x_123) ;  /* 0x0000000000047947 */ /* 0x000fec0003800000 */
.L_x_121:
[----:B------:R-:W-:-:S07]  /*2120*/  IMAD R0, R27, 0x800000, R0 ;  /* 0x008000001b007824 */ /* 0x000fce00078e0200 */
.L_x_123:
[----:B------:R-:W-:Y:S05]  /*2130*/  BSYNC.RECONVERGENT B1 ;  /* 0x0000000000017941 */ /* 0x000fea0003800200 */
.L_x_120:
[----:B------:R-:W-:Y:S05]  /*2140*/  BRA `(.L_x_124) ;  /* 0x0000000000207947 */ /* 0x000fea0003800000 */
.L_x_119:
[----:B------:R-:W-:-:S04]  /*2150*/  LOP3.LUT R0, R0, 0x80000000, R27, 0x48, !PT ;  /* 0x8000000000007812 */ /* 0x000fc800078e481b */
[----:B------:R-:W-:Y:S01]  /*2160*/  LOP3.LUT R0, R0, 0x7f800000, RZ, 0xfc, !PT ;  /* 0x7f80000000007812 */ /* 0x000fe200078efcff */
[----:B------:R-:W-:Y:S06]  /*2170*/  BRA `(.L_x_124) ;  /* 0x0000000000147947 */ /* 0x000fec0003800000 */
.L_x_118:
[----:B------:R-:W-:Y:S01]  /*2180*/  LOP3.LUT R0, R0, 0x80000000, R27, 0x48, !PT ;  /* 0x8000000000007812 */ /* 0x000fe200078e481b */
[----:B------:R-:W-:Y:S06]  /*2190*/  BRA `(.L_x_124) ;  /* 0x00000000000c7947 */ /* 0x000fec0003800000 */
.L_x_117:
[----:B------:R-:W0:Y:S01]  /*21a0*/  MUFU.RSQ R0, -QNAN ;  /* 0xffc0000000007908 */ /* 0x000e220000001400 */
[----:B------:R-:W-:Y:S05]  /*21b0*/  BRA `(.L_x_124) ;  /* 0x0000000000047947 */ /* 0x000fea0003800000 */
.L_x_116:
[----:B------:R-:W-:-:S07]  /*21c0*/  FADD.FTZ R0, R27, R0 ;  /* 0x000000001b007221 */ /* 0x000fce0000010000 */
.L_x_124:
[----:B------:R-:W-:Y:S05]  /*21d0*/  BSYNC.RECONVERGENT B0 ;  /* 0x0000000000007941 */ /* 0x000fea0003800200 */
.L_x_114:
[----:B------:R-:W-:-:S04]  /*21e0*/  HFMA2 R17, -RZ, RZ, 0, 0 ;  /* 0x00000000ff117431 */ /* 0x000fc800000001ff */
[----:B0-----:R-:W-:Y:S05]  /*21f0*/  RET.REL.NODEC R16 `(_Z13cuda_solve_LxPfS_iiii) ;  /* 0xffffffdc10807950 */ /* 0x001fea0003c3ffff */
.L_x_125:
        /* <DEDUP_REMOVED lines=16> */
.L_x_147:


//--------------------- .text._Z17cuda_permutationPPfS_iiiiPi --------------------------
	.section	.text._Z17cuda_permutationPPfS_iiiiPi,"ax",@progbits
	.align	128
        .global         _Z17cuda_permutationPPfS_iiiiPi
        .type           _Z17cuda_permutationPPfS_iiiiPi,@function
        .size           _Z17cuda_permutationPPfS_iiiiPi,(.L_x_152 - _Z17cuda_permutationPPfS_iiiiPi)
        .other          _Z17cuda_permutationPPfS_iiiiPi,@"STO_CUDA_ENTRY STV_DEFAULT"
_Z17cuda_permutationPPfS_iiiiPi:
.text._Z17cuda_permutationPPfS_iiiiPi:
[----:B------:R-:W-:Y:S08]  /*0000*/  LDC R1, c[0x0][0x37c] ;  /* 0x0000df00ff017b82 */ /* 0x000ff00000000800 */
[----:B------:R-:W0:Y:S01]  /*0010*/  LDC R4, c[0x0][0x394] ;  /* 0x0000e500ff047b82 */ /* 0x000e220000000800 */
[----:B------:R-:W1:Y:S07]  /*0020*/  LDCU.64 UR4, c[0x0][0x358] ;  /* 0x00006b00ff0477ac */ /* 0x000e6e0008000a00 */
[----:B------:R-:W0:Y:S08]  /*0030*/  LDC.64 R6, c[0x0][0x398] ;  /* 0x0000e600ff067b82 */ /* 0x000e300000000a00 */
[----:B------:R-:W2:Y:S01]  /*0040*/  LDC.64 R2, c[0x0][0x380] ;  /* 0x0000e000ff027b82 */ /* 0x000ea20000000a00 */
[----:B0-----:R-:W-:-:S04]  /*0050*/  IMAD R5, R6, R4, R7 ;  /* 0x0000000406057224 */ /* 0x001fc800078e0207 */
[----:B--2---:R-:W-:-:S06]  /*0060*/  IMAD.WIDE R2, R5, 0x4, R2 ;  /* 0x0000000405027825 */ /* 0x004fcc00078e0202 */
[----:B-1----:R-:W2:Y:S01]  /*0070*/  LDG.E R2, desc[UR4][R2.64] ;  /* 0x0000000402027981 */ /* 0x002ea2000c1e1900 */
[----:B------:R-:W0:Y:S01]  /*0080*/  S2UR UR6, SR_CTAID.X ;  /* 0x00000000000679c3 */ /* 0x000e220000002500 */
[----:B------:R-:W0:Y:S07]  /*0090*/  S2R R5, SR_TID.X ;  /* 0x0000000000057919 */ /* 0x000e2e0000002100 */
[----:B------:R-:W0:Y:S02]  /*00a0*/  LDC R0, c[0x0][0x360] ;  /* 0x0000d800ff007b82 */ /* 0x000e240000000800 */
[----:B0-----:R-:W-:Y:S01]  /*00b0*/  IMAD R0, R0, UR6, R5 ;  /* 0x0000000600007c24 */ /* 0x001fe2000f8e0205 */
[----:B--2---:R-:W-:-:S04]  /*00c0*/  FSETP.NEU.AND P0, PT, R2, RZ, PT ;  /* 0x000000ff0200720b */ /* 0x004fc80003f0d000 */
[----:B------:R-:W-:-:S13]  /*00d0*/  ISETP.NE.OR P0, PT, R0, R7, P0 ;  /* 0x000000070000720c */ /* 0x000fda0000705670 */
[----:B------:R-:W-:Y:S05]  /*00e0*/  @P0 EXIT ;  /* 0x000000000000094d */ /* 0x000fea0003800000 */
[----:B------:R-:W0:Y:S01]  /*00f0*/  S2R R3, SR_TID.Y ;  /* 0x0000000000037919 */ /* 0x000e220000002200 */
[----:B------:R-:W0:Y:S01]  /*0100*/  LDCU UR6, c[0x0][0x364] ;  /* 0x00006c80ff0677ac */ /* 0x000e220008000800 */
[----:B------:R-:W0:Y:S01]  /*0110*/  S2R R0, SR_CTAID.Y ;  /* 0x0000000000007919 */ /* 0x000e220000002600 */
[----:B------:R-:W1:Y:S01]  /*0120*/  LDCU UR7, c[0x0][0x390] ;  /* 0x00007200ff0777ac */ /* 0x000e620008000800 */
[----:B0-----:R-:W-:-:S05]  /*0130*/  IMAD R3, R0, UR6, R3 ;  /* 0x0000000600037c24 */ /* 0x001fca000f8e0203 */
[----:B-1----:R-:W-:-:S04]  /*0140*/  ISETP.GE.AND P0, PT, R3, UR7, PT ;  /* 0x0000000703007c0c */ /* 0x002fc8000bf06270 */
[----:B------:R-:W-:-:S04]  /*0150*/  ISETP.GE.OR P0, PT, R7, R4, P0 ;  /* 0x000000040700720c */ /* 0x000fc80000706670 */
[----:B------:R-:W-:-:S13]  /*0160*/  ISETP.NE.OR P0, PT, R3, R6, P0 ;  /* 0x000000060300720c */ /* 0x000fda0000705670 */
[----:B------:R-:W-:Y:S05]  /*0170*/  @P0 EXIT ;  /* 0x000000000000094d */ /* 0x000fea0003800000 */
[----:B------:R-:W0:Y:S02]  /*0180*/  LDC.64 R2, c[0x0][0x3a0] ;  /* 0x0000e800ff027b82 */ /* 0x000e240000000a00 */
[----:B0-----:R-:W-:Y:S01]  /*0190*/  STG.E desc[UR4][R2.64], R6 ;  /* 0x0000000602007986 */ /* 0x001fe2000c101904 */
[----:B------:R-:W-:Y:S05]  /*01a0*/  EXIT ;  /* 0x000000000000794d */ /* 0x000fea0003800000 */
.L_x_126:
        /* <DEDUP_REMOVED lines=13> */
.L_x_152:


//--------------------- .text._Z21cuda_LU_factorizationPfS_iiii --------------------------
	.section	.text._Z21cuda_LU_factorizationPfS_iiii,"ax",@progbits
	.align	128
        .global         _Z21cuda_LU_factorizationPfS_iiii
        .type           _Z21cuda_LU_factorizationPfS_iiii,@function
        .size           _Z21cuda_LU_factorizationPfS_iiii,(.L_x_148 - _Z21cuda_LU_factorizationPfS_iiii)
        .other          _Z21cuda_LU_factorizationPfS_iiii,@"STO_CUDA_ENTRY STV_DEFAULT"
_Z21cuda_LU_factorizationPfS_iiii:
.text._Z21cuda_LU_factorizationPfS_iiii:
[----:B------:R-:W-:Y:S01]  /*0000*/  LDC R1, c[0x0][0x37c] ;  /* 0x0000df00ff017b82 */ /* 0x000fe20000000800 */
[----:B------:R-:W0:Y:S07]  /*0010*/  S2R R0, SR_TID.Y ;  /* 0x0000000000007919 */ /* 0x000e2e0000002200 */
[----:B------:R-:W1:Y:S01]  /*0020*/  LDC R2, c[0x0][0x360] ;  /* 0x0000d800ff027b82 */ /* 0x000e620000000800 */
[----:B------:R-:W2:Y:S01]  /*0030*/  LDCU.64 UR6, c[0x0][0x390] ;  /* 0x00007200ff0677ac */ /* 0x000ea20008000a00 */
[----:B------:R-:W1:Y:S06]  /*0040*/  S2R R5, SR_TID.X ;  /* 0x0000000000057919 */ /* 0x000e6c0000002100 */
[----:B------:R-:W0:Y:S08]  /*0050*/  S2UR UR5, SR_CTAID.Y ;  /* 0x00000000000579c3 */ /* 0x000e300000002600 */
[----:B------:R-:W0:Y:S08]  /*0060*/  LDC R3, c[0x0][0x364] ;  /* 0x0000d900ff037b82 */ /* 0x000e300000000800 */
[----:B------:R-:W1:Y:S01]  /*0070*/  S2UR UR4, SR_CTAID.X ;  /* 0x00000000000479c3 */ /* 0x000e620000002500 */
[----:B0-----:R-:W-:-:S05]  /*0080*/  IMAD R3, R3, UR5, R0 ;  /* 0x0000000503037c24 */ /* 0x001fca000f8e0200 */
[----:B--2---:R-:W-:Y:S01]  /*0090*/  ISETP.GE.AND P0, PT, R3, UR6, PT ;  /* 0x0000000603007c0c */ /* 0x004fe2000bf06270 */
[----:B-1----:R-:W-:-:S05]  /*00a0*/  IMAD R2, R2, UR4, R5 ;  /* 0x0000000402027c24 */ /* 0x002fca000f8e0205 */
[----:B------:R-:W-:-:S13]  /*00b0*/  ISETP.GE.OR P0, PT, R2, UR7, P0 ;  /* 0x0000000702007c0c */ /* 0x000fda0008706670 */
[----:B------:R-:W-:Y:S05]  /*00c0*/  @P0 EXIT ;  /* 0x000000000000094d */ /* 0x000fea0003800000 */
[----:B------:R-:W0:Y:S02]  /*00d0*/  LDC.64 R8, c[0x0][0x398] ;  /* 0x0000e600ff087b82 */ /* 0x000e240000000a00 */
[----:B0-----:R-:W-:-:S04]  /*00e0*/  ISETP.GE.AND P0, PT, R2, R9, PT ;  /* 0x000000090200720c */ /* 0x001fc80003f06270 */
[----:B------:R-:W-:-:S13]  /*00f0*/  ISETP.LE.OR P0, PT, R3, R8, !P0 ;  /* 0x000000080300720c */ /* 0x000fda0004703670 */
[----:B------:R-:W-:Y:S05]  /*0100*/  @P0 EXIT ;  /* 0x000000000000094d */ /* 0x000fea0003800000 */
[----:B------:R-:W0:Y:S01]  /*0110*/  LDC.64 R6, c[0x0][0x380] ;  /* 0x0000e000ff067b82 */ /* 0x000e220000000a00 */
[----:B------:R-:W-:Y:S01]  /*0120*/  ISETP.NE.AND P0, PT, R2, R9, PT ;  /* 0x000000090200720c */ /* 0x000fe20003f05270 */
[C-C-:B------:R-:W-:Y:S01]  /*0130*/  IMAD R5, R3.reuse, UR7, R9.reuse ;  /* 0x0000000703057c24 */ /* 0x140fe2000f8e0209 */
[----:B------:R-:W1:Y:S01]  /*0140*/  LDCU.64 UR4, c[0x0][0x358] ;  /* 0x00006b00ff0477ac */ /* 0x000e620008000a00 */
[C---:B------:R-:W-:Y:S01]  /*0150*/  IMAD R9, R8.reuse, UR7, R9 ;  /* 0x0000000708097c24 */ /* 0x040fe2000f8e0209 */
[----:B------:R-:W-:Y:S01]  /*0160*/  BSSY.RECONVERGENT B0, `(.L_x_127) ;  /* 0x0000018000007945 */ /* 0x000fe20003800200 */
[--C-:B------:R-:W-:Y:S02]  /*0170*/  IMAD R8, R8, UR7, R2.reuse ;  /* 0x0000000708087c24 */ /* 0x100fe4000f8e0202 */
[----:B------:R-:W-:Y:S02]  /*0180*/  IMAD R2, R3, UR7, R2 ;  /* 0x0000000703027c24 */ /* 0x000fe4000f8e0202 */
[----:B0-----:R-:W-:-:S04]  /*0190*/  IMAD.WIDE R4, R5, 0x4, R6 ;  /* 0x0000000405047825 */ /* 0x001fc800078e0206 */
[----:B------:R-:W-:Y:S01]  /*01a0*/  IMAD.WIDE R6, R9, 0x4, R6 ;  /* 0x0000000409067825 */ /* 0x000fe200078e0206 */
[----:B-1----:R-:W-:Y:S06]  /*01b0*/  @P0 BRA `(.L_x_128) ;  /* 0x0000000000480947 */ /* 0x002fec0003800000 */
[----:B------:R-:W2:Y:S04]  /*01c0*/  LDG.E R3, desc[UR4][R6.64] ;  /* 0x0000000406037981 */ /* 0x000ea8000c1e1900 */
[----:B------:R-:W3:Y:S01]  /*01d0*/  LDG.E R0, desc[UR4][R4.64] ;  /* 0x0000000404007981 */ /* 0x000ee2000c1e1900 */
[----:B------:R-:W-:Y:S01]  /*01e0*/  BSSY.RECONVERGENT B1, `(.L_x_129) ;  /* 0x000000c000017945 */ /* 0x000fe20003800200 */
[----:B--2---:R-:W0:Y:S08]  /*01f0*/  MUFU.RCP R10, R3 ;  /* 0x00000003000a7308 */ /* 0x004e300000001000 */
[----:B---3--:R-:W1:Y:S01]  /*0200*/  FCHK P0, R0, R3 ;  /* 0x0000000300007302 */ /* 0x008e620000000000 */
[----:B0-----:R-:W-:-:S04]  /*0210*/  FFMA R9, -R3, R10, 1 ;  /* 0x3f80000003097423 */ /* 0x001fc8000000010a */
[----:B------:R-:W-:-:S04]  /*0220*/  FFMA R9, R10, R9, R10 ;  /* 0x000000090a097223 */ /* 0x000fc8000000000a */
[----:B------:R-:W-:-:S04]  /*0230*/  FFMA R10, R0, R9, RZ ;  /* 0x00000009000a7223 */ /* 0x000fc800000000ff */
[----:B------:R-:W-:-:S04]  /*0240*/  FFMA R11, -R3, R10, R0 ;  /* 0x0000000a030b7223 */ /* 0x000fc80000000100 */
[----:B------:R-:W-:Y:S01]  /*0250*/  FFMA R9, R9, R11, R10 ;  /* 0x0000000b09097223 */ /* 0x000fe2000000000a */
[----:B-1----:R-:W-:Y:S06]  /*0260*/  @!P0 BRA `(.L_x_130) ;  /* 0x00000000000c8947 */ /* 0x002fec0003800000 */
[----:B------:R-:W-:-:S07]  /*0270*/  MOV R10, 0x290 ;  /* 0x00000290000a7802 */ /* 0x000fce0000000f00 */
[----:B------:R-:W-:Y:S05]  /*0280*/  CALL.REL.NOINC `($__internal_3_$__cuda_sm3x_div_rn_noftz_f32_slowpath) ;  /* 0x0000000000787944 */ /* 0x000fea0003c00000 */
[----:B------:R-:W-:-:S07]  /*0290*/  IMAD.MOV.U32 R9, RZ, RZ, R0 ;  /* 0x000000ffff097224 */ /* 0x000fce00078e0000 */
.L_x_130:
[----:B------:R-:W-:Y:S05]  /*02a0*/  BSYNC.RECONVERGENT B1 ;  /* 0x0000000000017941 */ /* 0x000fea0003800200 */
.L_x_129:
[----:B------:R-:W0:Y:S02]  /*02b0*/  LDC.64 R10, c[0x0][0x388] ;  /* 0x0000e200ff0a7b82 */ /* 0x000e240000000a00 */
[----:B0-----:R-:W-:-:S05]  /*02c0*/  IMAD.WIDE R10, R2, 0x4, R10 ;  /* 0x00000004020a7825 */ /* 0x001fca00078e020a */
[----:B------:R0:W-:Y:S02]  /*02d0*/  STG.E desc[UR4][R10.64], R9 ;  /* 0x000000090a007986 */ /* 0x0001e4000c101904 */
.L_x_128:
[----:B------:R-:W-:Y:S05]  /*02e0*/  BSYNC.RECONVERGENT B0 ;  /* 0x0000000000007941 */ /* 0x000fea0003800200 */
.L_x_127:
[----:B------:R-:W0:Y:S01]  /*02f0*/  LDC.64 R12, c[0x0][0x380] ;  /* 0x0000e000ff0c7b82 */ /* 0x000e220000000a00 */
[----:B------:R-:W2:Y:S04]  /*0300*/  LDG.E R3, desc[UR4][R6.64] ;  /* 0x0000000406037981 */ /* 0x000ea8000c1e1900 */
[----:B------:R-:W3:Y:S01]  /*0310*/  LDG.E R5, desc[UR4][R4.64] ;  /* 0x0000000404057981 */ /* 0x000ee2000c1e1900 */
[----:B0-----:R-:W-:-:S05]  /*0320*/  IMAD.WIDE R10, R8, 0x4, R12 ;  /* 0x00000004080a7825 */ /* 0x001fca00078e020c */
[----:B------:R-:W3:Y:S01]  /*0330*/  LDG.E R0, desc[UR4][R10.64] ;  /* 0x000000040a007981 */ /* 0x000ee2000c1e1900 */
[----:B------:R-:W-:-:S05]  /*0340*/  IMAD.WIDE R8, R2, 0x4, R12 ;  /* 0x0000000402087825 */ /* 0x000fca00078e020c */
[----:B------:R0:W5:Y:S01]  /*0350*/  LDG.E R2, desc[UR4][R8.64] ;  /* 0x0000000408027981 */ /* 0x000162000c1e1900 */
        /* <DEDUP_REMOVED lines=10> */
[----:B------:R-:W-:-:S07]  /*0400*/  MOV R10, 0x420 ;  /* 0x00000420000a7802 */ /* 0x000fce0000000f00 */
[----:B-----5:R-:W-:Y:S05]  /*0410*/  CALL.REL.NOINC `($__internal_3_$__cuda_sm3x_div_rn_noftz_f32_slowpath) ;  /* 0x0000000000147944 */ /* 0x020fea0003c00000 */
[----:B------:R-:W-:-:S07]  /*0420*/  IMAD.MOV.U32 R7, RZ, RZ, R0 ;  /* 0x000000ffff077224 */ /* 0x000fce00078e0000 */
.L_x_132:
[----:B------:R-:W-:Y:S05]  /*0430*/  BSYNC.RECONVERGENT B0 ;  /* 0x0000000000007941 */ /* 0x000fea0003800200 */
.L_x_131:
[----:B-----5:R-:W-:-:S05]  /*0440*/  FADD R7, R2, -R7 ;  /* 0x8000000702077221 */ /* 0x020fca0000000000 */
[----:B------:R-:W-:Y:S01]  /*0450*/  STG.E desc[UR4][R8.64], R7 ;  /* 0x0000000708007986 */ /* 0x000fe2000c101904 */
[----:B------:R-:W-:Y:S05]  /*0460*/  EXIT ;  /* 0x000000000000794d */ /* 0x000fea0003800000 */
        .weak           $__internal_3_$__cuda_sm3x_div_rn_noftz_f32_slowpath
        .type           $__internal_3_$__cuda_sm3x_div_rn_noftz_f32_slowpath,@function
        .size           $__internal_3_$__cuda_sm3x_div_rn_noftz_f32_slowpath,(.L_x_148 - $__internal_3_$__cuda_sm3x_div_rn_noftz_f32_slowpath)
$__internal_3_$__cuda_sm3x_div_rn_noftz_f32_slowpath:
        /* <DEDUP_REMOVED lines=34> */
.L_x_134:
[----:B------:R-:W-:Y:S01]  /*0690*/  LEA R14, R12, 0xc0800000, 0x17 ;  /* 0xc08000000c0e7811 */ /* 0x000fe200078eb8ff */
[----:B------:R-:W-:Y:S01]  /*06a0*/  BSSY.RECONVERGENT B3, `(.L_x_139) ;  /* 0x0000036000037945 */ /* 0x000fe20003800200 */
[----:B------:R-:W-:-:S03]  /*06b0*/  IADD3 R13, PT, PT, R13, -0x7f, RZ ;  /* 0xffffff810d0d7810 */ /* 0x000fc60007ffe0ff */
[----:B------:R-:W-:Y:S02]  /*06c0*/  IMAD.IADD R14, R3, 0x1, -R14 ;  /* 0x00000001030e7824 */ /* 0x000fe400078e0a0e */
[C---:B------:R-:W-:Y:S02]  /*06d0*/  IMAD R0, R13.reuse, -0x800000, R0 ;  /* 0xff8000000d007824 */ /* 0x040fe400078e0200 */
[----:B------:R0:W1:Y:S01]  /*06e0*/  MUFU.RCP R3, R14 ;  /* 0x0000000e00037308 */ /* 0x0000620000001000 */
[----:B------:R-:W-:Y:S01]  /*06f0*/  FADD.FTZ R15, -R14, -RZ ;  /* 0x800000ff0e0f7221 */ /* 0x000fe20000010100 */
[----:B0-----:R-:W-:-:S05]  /*0700*/  IADD3 R14, PT, PT, R13, 0x7f, -R12 ;  /* 0x0000007f0d0e7810 */ /* 0x001fca0007ffe80c */
[----:B------:R-:W-:Y:S02]  /*0710*/  IMAD.IADD R11, R14, 0x1, R11 ;  /* 0x000000010e0b7824 */ /* 0x000fe400078e020b */
[----:B-1----:R-:W-:-:S04]  /*0720*/  FFMA R16, R3, R15, 1 ;  /* 0x3f80000003107423 */ /* 0x002fc8000000000f */
        /* <DEDUP_REMOVED lines=19> */
[-CC-:B------:R-:W-:Y:S01]  /*0860*/  FFMA.RZ R11, R3, R15.reuse, R16.reuse ;  /* 0x0000000f030b7223 */ /* 0x180fe2000000c010 */
[----:B------:R-:W-:Y:S02]  /*0870*/  VIADD R14, R17, 0x20 ;  /* 0x00000020110e7836 */ /* 0x000fe40000000000 */
[-CC-:B------:R-:W-:Y:S01]  /*0880*/  FFMA.RM R12, R3, R15.reuse, R16.reuse ;  /* 0x0000000f030c7223 */ /* 0x180fe20000004010 */
[----:B------:R-:W-:Y:S02]  /*0890*/  ISETP.NE.AND P2, PT, R17, RZ, PT ;  /* 0x000000ff1100720c */ /* 0x000fe40003f45270 */
[----:B------:R-:W-:Y:S01]  /*08a0*/  LOP3.LUT R13, R11, 0x7fffff, RZ, 0xc0, !PT ;  /* 0x007fffff0b0d7812 */ /* 0x000fe200078ec0ff */
[----:B------:R-:W-:Y:S01]  /*08b0*/  FFMA.RP R11, R3, R15, R16 ;  /* 0x0000000f030b7223 */ /* 0x000fe20000008010 */
[----:B------:R-:W-:Y:S02]  /*08c0*/  ISETP.NE.AND P1, PT, R17, RZ, PT ;  /* 0x000000ff1100720c */ /* 0x000fe40003f25270 */
[----:B------:R-:W-:-:S02]  /*08d0*/  LOP3.LUT R13, R13, 0x800000, RZ, 0xfc, !PT ;  /* 0x008000000d0d7812 */ /* 0x000fc400078efcff */
[----:B------:R-:W-:Y:S02]  /*08e0*/  IADD3 R3, PT, PT, -R17, RZ, RZ ;  /* 0x000000ff11037210 */ /* 0x000fe40007ffe1ff */
[----:B------:R-:W-:Y:S02]  /*08f0*/  SHF.L.U32 R14, R13, R14, RZ ;  /* 0x0000000e0d0e7219 */ /* 0x000fe400000006ff */
[----:B------:R-:W-:Y:S02]  /*0900*/  FSETP.NEU.FTZ.AND P0, PT, R11, R12, PT ;  /* 0x0000000c0b00720b */ /* 0x000fe40003f1d000 */
[----:B------:R-:W-:Y:S02]  /*0910*/  SEL R12, R3, RZ, P2 ;  /* 0x000000ff030c7207 */ /* 0x000fe40001000000 */
[----:B------:R-:W-:Y:S02]  /*0920*/  ISETP.NE.AND P1, PT, R14, RZ, P1 ;  /* 0x000000ff0e00720c */ /* 0x000fe40000f25270 */
[----:B------:R-:W-:-:S02]  /*0930*/  SHF.R.U32.HI R12, RZ, R12, R13 ;  /* 0x0000000cff0c7219 */ /* 0x000fc4000001160d */
[----:B------:R-:W-:Y:S02]  /*0940*/  PLOP3.LUT P0, PT, P0, P1, PT, 0xf8, 0x8f ;  /* 0x00000000008f781c */ /* 0x000fe40000703f70 */
[----:B------:R-:W-:Y:S02]  /*0950*/  SHF.R.U32.HI R14, RZ, 0x1, R12 ;  /* 0x00000001ff0e7819 */ /* 0x000fe4000001160c */
[----:B------:R-:W-:-:S04]  /*0960*/  SEL R3, RZ, 0x1, !P0 ;  /* 0x00000001ff037807 */ /* 0x000fc80004000000 */
[----:B------:R-:W-:-:S04]  /*0970*/  LOP3.LUT R3, R3, 0x1, R14, 0xf8, !PT ;  /* 0x0000000103037812 */ /* 0x000fc800078ef80e */
[----:B------:R-:W-:-:S05]  /*0980*/  LOP3.LUT R3, R3, R12, RZ, 0xc0, !PT ;  /* 0x0000000c03037212 */ /* 0x000fca00078ec0ff */
[----:B------:R-:W-:-:S05]  /*0990*/  IMAD.IADD R3, R14, 0x1, R3 ;  /* 0x000000010e037824 */ /* 0x000fca00078e0203 */
[----:B------:R-:W-:Y:S01]  /*09a0*/  LOP3.LUT R0, R3, R0, RZ, 0xfc, !PT ;  /* 0x0000000003007212 */ /* 0x000fe200078efcff */
[----:B------:R-:W-:Y:S06]  /*09b0*/  BRA `(.L_x_142) ;  /* 0x0000000000107947 */ /* 0x000fec0003800000 */
.L_x_141:
[----:B------:R-:W-:-:S04]  /*09c0*/  LOP3.LUT R0, R0, 0x80000000, RZ, 0xc0, !PT ;  /* 0x8000000000007812 */ /* 0x000fc800078ec0ff */
[----:B------:R-:W-:Y:S01]  /*09d0*/  LOP3.LUT R0, R0, 0x7f800000, RZ, 0xfc, !PT ;  /* 0x7f80000000007812 */ /* 0x000fe200078efcff */
[----:B------:R-:W-:Y:S06]  /*09e0*/  BRA `(.L_x_142) ;  /* 0x0000000000047947 */ /* 0x000fec0003800000 */
.L_x_140:
[----:B------:R-:W-:-:S07]  /*09f0*/  IMAD R0, R11, 0x800000, R0 ;  /* 0x008000000b007824 */ /* 0x000fce00078e0200 */
.L_x_142:
[----:B------:R-:W-:Y:S05]  /*0a00*/  BSYNC.RECONVERGENT B3 ;  /* 0x0000000000037941 */ /* 0x000fea0003800200 */
.L_x_139:
[----:B------:R-:W-:Y:S05]  /*0a10*/  BRA `(.L_x_143) ;  /* 0x0000000000207947 */ /* 0x000fea0003800000 */
.L_x_138:
[----:B------:R-:W-:-:S04]  /*0a20*/  LOP3.LUT R0, R3, 0x80000000, R0, 0x48, !PT ;  /* 0x8000000003007812 */ /* 0x000fc800078e4800 */
[----:B------:R-:W-:Y:S01]  /*0a30*/  LOP3.LUT R0, R0, 0x7f800000, RZ, 0xfc, !PT ;  /* 0x7f80000000007812 */ /* 0x000fe200078efcff */
[----:B------:R-:W-:Y:S06]  /*0a40*/  BRA `(.L_x_143) ;  /* 0x0000000000147947 */ /* 0x000fec0003800000 */
.L_x_137:
[----:B------:R-:W-:Y:S01]  /*0a50*/  LOP3.LUT R0, R3, 0x80000000, R0, 0x48, !PT ;  /* 0x8000000003007812 */ /* 0x000fe200078e4800 */
[----:B------:R-:W-:Y:S06]  /*0a60*/  BRA `(.L_x_143) ;  /* 0x00000000000c7947 */ /* 0x000fec0003800000 */
.L_x_136:
[----:B------:R-:W0:Y:S01]  /*0a70*/  MUFU.RSQ R0, -QNAN ;  /* 0xffc0000000007908 */ /* 0x000e220000001400 */
[----:B------:R-:W-:Y:S05]  /*0a80*/  BRA `(.L_x_143) ;  /* 0x0000000000047947 */ /* 0x000fea0003800000 */
.L_x_135:
[----:B------:R-:W-:-:S07]  /*0a90*/  FADD.FTZ R0, R0, R3 ;  /* 0x0000000300007221 */ /* 0x000fce0000010000 */
.L_x_143:
[----:B------:R-:W-:Y:S05]  /*0aa0*/  BSYNC.RECONVERGENT B2 ;  /* 0x0000000000027941 */ /* 0x000fea0003800200 */
.L_x_133:
[----:B------:R-:W-:-:S04]  /*0ab0*/  IMAD.MOV.U32 R11, RZ, RZ, 0x0 ;  /* 0x00000000ff0b7424 */ /* 0x000fc800078e00ff */
[----:B0-----:R-:W-:Y:S05]  /*0ac0*/  RET.REL.NODEC R10 `(_Z21cuda_LU_factorizationPfS_iiii) ;  /* 0xfffffff40a4c7950 */ /* 0x001fea0003c3ffff */
.L_x_144:
        /* <DEDUP_REMOVED lines=11> */
.L_x_148:


//--------------------- .nv.shared.reserved.0     --------------------------
	.section	.nv.shared.reserved.0,"aw",@nobits
	.weak		__nv_reservedSMEM_offset_0_alias
	.size		__nv_reservedSMEM_offset_0_alias, 0, 64
	.other		__nv_reservedSMEM_offset_0_alias,@"STO_CUDA_RESERVED_SHARED STV_DEFAULT"
__nv_reservedSMEM_offset_0_alias:
	.zero		0
	.zero		64


//--------------------- .nv.constant0._Z13cuda_reduce_UPfS_ii --------------------------
	.section	.nv.constant0._Z13cuda_reduce_UPfS_ii,"a",@progbits
	.sectionflags	@""
	.align	4
.nv.constant0._Z13cuda_reduce_UPfS_ii:
	.zero		920


//--------------------- .nv.constant0._Z13cuda_solve_UxPfS_iiii --------------------------
	.section	.nv.constant0._Z13cuda_solve_UxPfS_iiii,"a",@progbits
	.sectionflags	@""
	.align	4
.nv.constant0._Z13cuda_solve_UxPfS_iiii:
	.zero		928


//--------------------- .nv.constant0._Z13cuda_solve_LxPfS_iiii --------------------------
	.section	.nv.constant0._Z13cuda_solve_LxPfS_iiii,"a",@progbits
	.sectionflags	@""
	.align	4
.nv.constant0._Z13cuda_solve_LxPfS_iiii:
	.zero		928


//--------------------- .nv.constant0._Z17cuda_permutationPPfS_iiiiPi --------------------------
	.section	.nv.constant0._Z17cuda_permutationPPfS_iiiiPi,"a",@progbits
	.sectionflags	@""
	.align	4
.nv.constant0._Z17cuda_permutationPPfS_iiiiPi:
	.zero		936


//--------------------- .nv.constant0._Z21cuda_LU_factorizationPfS_iiii --------------------------
	.section	.nv.constant0._Z21cuda_LU_factorizationPfS_iiii,"a",@progbits
	.sectionflags	@""
	.align	4
.nv.constant0._Z21cuda_LU_factorizationPfS_iiii:
	.zero		928


//--------------------- SYMBOLS --------------------------

	.type		.nv.reservedSmem.offset0,@object
	.size		.nv.reservedSmem.offset0,0x4
